	.target	sm_90a

	.elftype	@"ET_EXEC"


//--------------------- .note.nv.tkinfo           --------------------------
	.section	.note.nv.tkinfo,"",@"SHT_NOTE"
	.sectionflags	@"SHF_NOTE_NV_TKINFO"
	.tkinfo
        /*0018*/ 	.word	0x00000002
        /*0030*/ 	.string	""
        /*0030*/ 	.string	"ptxas"
        /*0030*/ 	.string	"Cuda compilation tools, release 13.0, V13.0.88"
        /*0030*/ 	.string	"Build cuda_13.0.r13.0/compiler.36424714_0"
        /*0030*/ 	.string	"-v  -suppress-debug-info  -lineinfo  -arch sm_90a "



//--------------------- .note.nv.cuinfo           --------------------------
	.section	.note.nv.cuinfo,"",@"SHT_NOTE"
	.sectionflags	@"SHF_NOTE_NV_CUINFO"
        /*0018*/ 	.short	0x0002
        /*001a*/ 	.short	0x005a
        /*001c*/ 	.short	0x0082
	.zero		2


//--------------------- .nv.info                  --------------------------
	.section	.nv.info,"",@"SHT_CUDA_INFO"
	.align	4


	//----- nvinfo : EIATTR_REGCOUNT
	.align		4
        /*0000*/ 	.byte	0x04, 0x2f
        /*0002*/ 	.short	(.L_1 - .L_0)
	.align		4
.L_0:
        /*0004*/ 	.word	index@(matmul_kernel)
        /*0008*/ 	.word	0x00000040


	//----- nvinfo : EIATTR_FRAME_SIZE
	.align		4
.L_1:
        /*000c*/ 	.byte	0x04, 0x11
        /*000e*/ 	.short	(.L_3 - .L_2)
	.align		4
.L_2:
        /*0010*/ 	.word	index@(matmul_kernel)
        /*0014*/ 	.word	0x00000000


	//----- nvinfo : EIATTR_MIN_STACK_SIZE
	.align		4
.L_3:
        /*0018*/ 	.byte	0x04, 0x12
        /*001a*/ 	.short	(.L_5 - .L_4)
	.align		4
.L_4:
        /*001c*/ 	.word	index@(matmul_kernel)
        /*0020*/ 	.word	0x00000000
.L_5:


//--------------------- .nv.compat                --------------------------
	.section	.nv.compat,"",@"SHT_CUDA_COMPAT_INFO"
	.align	4
        /*0000*/ 	.byte	0x02, 0x09, 0x01, 0x00, 0x02, 0x02, 0x01, 0x00, 0x02, 0x05, 0x05, 0x00, 0x03, 0x07, 0x01, 0x01
        /*0010*/ 	.byte	0x02, 0x03, 0x00, 0x00, 0x02, 0x06, 0x01, 0x00, 0x04, 0x0b, 0x08, 0x00, 0x00, 0x00, 0x00, 0x00
        /*0020*/ 	.byte	0x00, 0x00, 0x00, 0x00


//--------------------- .nv.info.matmul_kernel    --------------------------
	.section	.nv.info.matmul_kernel,"",@"SHT_CUDA_INFO"
	.sectionflags	@""
	.align	4


	//----- nvinfo : EIATTR_CUDA_API_VERSION
	.align		4
        /*0000*/ 	.byte	0x04, 0x37
        /*0002*/ 	.short	(.L_7 - .L_6)
.L_6:
        /*0004*/ 	.word	0x00000082


	//----- nvinfo : EIATTR_KPARAM_INFO
	.align		4
.L_7:
        /*0008*/ 	.byte	0x04, 0x17
        /*000a*/ 	.short	(.L_9 - .L_8)
.L_8:
        /*000c*/ 	.word	0x00000000
        /*0010*/ 	.short	0x000d
        /*0012*/ 	.short	0x0048
        /*0014*/ 	.byte	0x00, 0xf4, 0x21, 0x00


	//----- nvinfo : EIATTR_KPARAM_INFO
	.align		4
.L_9:
        /*0018*/ 	.byte	0x04, 0x17
        /*001a*/ 	.short	(.L_11 - .L_10)
.L_10:
        /*001c*/ 	.word	0x00000000
        /*0020*/ 	.short	0x000c
        /*0022*/ 	.short	0x0040
        /*0024*/ 	.byte	0x00, 0xf4, 0x21, 0x00


	//----- nvinfo : EIATTR_KPARAM_INFO
	.align		4
.L_11:
        /*0028*/ 	.byte	0x04, 0x17
        /*002a*/ 	.short	(.L_13 - .L_12)
.L_12:
        /*002c*/ 	.word	0x00000000
        /*0030*/ 	.short	0x000b
        /*0032*/ 	.short	0x0038
        /*0034*/ 	.byte	0x00, 0xf0, 0x11, 0x00


	//----- nvinfo : EIATTR_KPARAM_INFO
	.align		4
.L_13:
        /*0038*/ 	.byte	0x04, 0x17
        /*003a*/ 	.short	(.L_15 - .L_14)
.L_14:
        /*003c*/ 	.word	0x00000000
        /*0040*/ 	.short	0x000a
        /*0042*/ 	.short	0x0034
        /*0044*/ 	.byte	0x00, 0xf0, 0x11, 0x00


	//----- nvinfo : EIATTR_KPARAM_INFO
	.align		4
.L_15:
        /*0048*/ 	.byte	0x04, 0x17
        /*004a*/ 	.short	(.L_17 - .L_16)
.L_16:
        /*004c*/ 	.word	0x00000000
        /*0050*/ 	.short	0x0009
        /*0052*/ 	.short	0x0030
        /*0054*/ 	.byte	0x00, 0xf0, 0x11, 0x00


	//----- nvinfo : EIATTR_KPARAM_INFO
	.align		4
.L_17:
        /*0058*/ 	.byte	0x04, 0x17
        /*005a*/ 	.short	(.L_19 - .L_18)
.L_18:
        /*005c*/ 	.word	0x00000000
        /*0060*/ 	.short	0x0008
        /*0062*/ 	.short	0x002c
        /*0064*/ 	.byte	0x00, 0xf0, 0x11, 0x00


	//----- nvinfo : EIATTR_KPARAM_INFO
	.align		4
.L_19:
        /*0068*/ 	.byte	0x04, 0x17
        /*006a*/ 	.short	(.L_21 - .L_20)
.L_20:
        /*006c*/ 	.word	0x00000000
        /*0070*/ 	.short	0x0007
        /*0072*/ 	.short	0x0028
        /*0074*/ 	.byte	0x00, 0xf0, 0x11, 0x00


	//----- nvinfo : EIATTR_KPARAM_INFO
	.align		4
.L_21:
        /*0078*/ 	.byte	0x04, 0x17
        /*007a*/ 	.short	(.L_23 - .L_22)
.L_22:
        /*007c*/ 	.word	0x00000000
        /*0080*/ 	.short	0x0006
        /*0082*/ 	.short	0x0024
        /*0084*/ 	.byte	0x00, 0xf0, 0x11, 0x00


	//----- nvinfo : EIATTR_KPARAM_INFO
	.align		4
.L_23:
        /*0088*/ 	.byte	0x04, 0x17
        /*008a*/ 	.short	(.L_25 - .L_24)
.L_24:
        /*008c*/ 	.word	0x00000000
        /*0090*/ 	.short	0x0005
        /*0092*/ 	.short	0x0020
        /*0094*/ 	.byte	0x00, 0xf0, 0x11, 0x00


	//----- nvinfo : EIATTR_KPARAM_INFO
	.align		4
.L_25:
        /*0098*/ 	.byte	0x04, 0x17
        /*009a*/ 	.short	(.L_27 - .L_26)
.L_26:
        /*009c*/ 	.word	0x00000000
        /*00a0*/ 	.short	0x0004
        /*00a2*/ 	.short	0x001c
        /*00a4*/ 	.byte	0x00, 0xf0, 0x11, 0x00


	//----- nvinfo : EIATTR_KPARAM_INFO
	.align		4
.L_27:
        /*00a8*/ 	.byte	0x04, 0x17
        /*00aa*/ 	.short	(.L_29 - .L_28)
.L_28:
        /*00ac*/ 	.word	0x00000000
        /*00b0*/ 	.short	0x0003
        /*00b2*/ 	.short	0x0018
        /*00b4*/ 	.byte	0x00, 0xf0, 0x11, 0x00


	//----- nvinfo : EIATTR_KPARAM_INFO
	.align		4
.L_29:
        /*00b8*/ 	.byte	0x04, 0x17
        /*00ba*/ 	.short	(.L_31 - .L_30)
.L_30:
        /*00bc*/ 	.word	0x00000000
        /*00c0*/ 	.short	0x0002
        /*00c2*/ 	.short	0x0010
        /*00c4*/ 	.byte	0x00, 0xf4, 0x21, 0x00


	//----- nvinfo : EIATTR_KPARAM_INFO
	.align		4
.L_31:
        /*00c8*/ 	.byte	0x04, 0x17
        /*00ca*/ 	.short	(.L_33 - .L_32)
.L_32:
        /*00cc*/ 	.word	0x00000000
        /*00d0*/ 	.short	0x0001
        /*00d2*/ 	.short	0x0008
        /*00d4*/ 	.byte	0x00, 0xf4, 0x21, 0x00


	//----- nvinfo : EIATTR_KPARAM_INFO
	.align		4
.L_33:
        /*00d8*/ 	.byte	0x04, 0x17
        /*00da*/ 	.short	(.L_35 - .L_34)
.L_34:
        /*00dc*/ 	.word	0x00000000
        /*00e0*/ 	.short	0x0000
        /*00e2*/ 	.short	0x0000
        /*00e4*/ 	.byte	0x00, 0xf4, 0x21, 0x00


	//----- nvinfo : EIATTR_SPARSE_MMA_MASK
	.align		4
.L_35:
        /*00e8*/ 	.byte	0x03, 0x50
        /*00ea*/ 	.short	0x0000


	//----- nvinfo : EIATTR_MAXREG_COUNT
	.align		4
        /*00ec*/ 	.byte	0x03, 0x1b
        /*00ee*/ 	.short	0x00ff


	//----- nvinfo : EIATTR_NUM_BARRIERS
	.align		4
        /*00f0*/ 	.byte	0x02, 0x4c
        /*00f2*/ 	.byte	0x01
	.zero		1


	//----- nvinfo : EIATTR_MERCURY_ISA_VERSION
	.align		4
        /*00f4*/ 	.byte	0x03, 0x5f
        /*00f6*/ 	.short	0x0101


	//----- nvinfo : EIATTR_EXIT_INSTR_OFFSETS
	.align		4
        /*00f8*/ 	.byte	0x04, 0x1c
        /*00fa*/ 	.short	(.L_37 - .L_36)


	//   ....[0]....
.L_36:
        /*00fc*/ 	.word	0x00001e60


	//   ....[1]....
        /*0100*/ 	.word	0x00001e90


	//----- nvinfo : EIATTR_REQNTID
	.align		4
.L_37:
        /*0104*/ 	.byte	0x04, 0x10
        /*0106*/ 	.short	(.L_39 - .L_38)
.L_38:
        /*0108*/ 	.word	0x00000100
        /*010c*/ 	.word	0x00000001
        /*0110*/ 	.word	0x00000001


	//----- nvinfo : EIATTR_CBANK_PARAM_SIZE
	.align		4
.L_39:
        /*0114*/ 	.byte	0x03, 0x19
        /*0116*/ 	.short	0x0050


	//----- nvinfo : EIATTR_PARAM_CBANK
	.align		4
        /*0118*/ 	.byte	0x04, 0x0a
        /*011a*/ 	.short	(.L_41 - .L_40)
	.align		4
.L_40:
        /*011c*/ 	.word	index@(.nv.constant0.matmul_kernel)
        /*0120*/ 	.short	0x0210
        /*0122*/ 	.short	0x0050


	//----- nvinfo : EIATTR_SW_WAR
	.align		4
.L_41:
        /*0124*/ 	.byte	0x04, 0x36
        /*0126*/ 	.short	(.L_43 - .L_42)
.L_42:
        /*0128*/ 	.word	0x00000008
.L_43:


//--------------------- .nv.callgraph             --------------------------
	.section	.nv.callgraph,"",@"SHT_CUDA_CALLGRAPH"
	.align	4
	.sectionentsize	8
	.align		4
        /*0000*/ 	.word	0x00000000
	.align		4
        /*0004*/ 	.word	0xffffffff
	.align		4
        /*0008*/ 	.word	0x00000000
	.align		4
        /*000c*/ 	.word	0xfffffffe
	.align		4
        /*0010*/ 	.word	0x00000000
	.align		4
        /*0014*/ 	.word	0xfffffffd
	.align		4
        /*0018*/ 	.word	0x00000000
	.align		4
        /*001c*/ 	.word	0xfffffffc


//--------------------- .text.matmul_kernel       --------------------------
	.section	.text.matmul_kernel,"ax",@progbits
	.align	128
        .global         matmul_kernel
        .type           matmul_kernel,@function
        .size           matmul_kernel,(.L_x_3 - matmul_kernel)
        .other          matmul_kernel,@"STO_CUDA_ENTRY STV_DEFAULT"
matmul_kernel:
.text.matmul_kernel:
[----:B------:R-:W-:Y:S08]  /*0000*/  LDC R1, c[0x0][0x28] ;  /* 0x00000a00ff017b82 */ /* 0x000ff00000000800 */
[----:B------:R-:W0:Y:S01]  /*0010*/  LDC.64 R18, c[0x0][0x228] ;  /* 0x00008a00ff127b82 */ /* 0x000e220000000a00 */
[----:B------:R-:W1:Y:S01]  /*0020*/  S2R R5, SR_CTAID.X ;  /* 0x0000000000057919 */ /* 0x000e620000002500 */
[----:B------:R-:W-:Y:S01]  /*0030*/  UMOV UR4, 0x400 ;  /* 0x0000040000047882 */ /* 0x000fe20000000000 */
[----:B------:R-:W-:-:S05]  /*0040*/  ULDC.64 UR6, c[0x0][0x208] ;  /* 0x0000820000067ab9 */ /* 0x000fca0000000a00 */
[----:B------:R-:W2:Y:S08]  /*0050*/  LDC R35, c[0x0][0x230] ;  /* 0x00008c00ff237b82 */ /* 0x000eb00000000800 */
[----:B------:R-:W3:Y:S01]  /*0060*/  S2UR UR5, SR_CgaCtaId ;  /* 0x00000000000579c3 */ /* 0x000ee20000008800 */
[----:B0-----:R-:W-:-:S05]  /*0070*/  VIADD R0, R19, 0x1f ;  /* 0x0000001f13007836 */ /* 0x001fca0000000000 */
[----:B------:R-:W-:Y:S01]  /*0080*/  SHF.R.S32.HI R3, RZ, 0x1f, R0 ;  /* 0x0000001fff037819 */ /* 0x000fe20000011400 */
[----:B--2---:R-:W-:-:S03]  /*0090*/  VIADD R35, R35, 0x3f ;  /* 0x0000003f23237836 */ /* 0x004fc60000000000 */
[----:B------:R-:W-:Y:S02]  /*00a0*/  LEA.HI R3, R3, R0, RZ, 0x5 ;  /* 0x0000000003037211 */ /* 0x000fe400078f28ff */
[----:B-1----:R-:W-:Y:S02]  /*00b0*/  IABS R8, R5 ;  /* 0x0000000500087213 */ /* 0x002fe40000000000 */
[----:B------:R-:W-:Y:S01]  /*00c0*/  SHF.R.S32.HI R3, RZ, 0x5, R3 ;  /* 0x00000005ff037819 */ /* 0x000fe20000011403 */
[----:B---3--:R-:W-:-:S04]  /*00d0*/  ULEA UR4, UR5, UR4, 0x18 ;  /* 0x0000000405047291 */ /* 0x008fc8000f8ec03f */
[----:B------:R-:W-:-:S05]  /*00e0*/  IMAD.SHL.U32 R4, R3, 0x8, RZ ;  /* 0x0000000803047824 */ /* 0x000fca00078e00ff */
[-C--:B------:R-:W-:Y:S02]  /*00f0*/  IABS R7, R4.reuse ;  /* 0x0000000400077213 */ /* 0x080fe40000000000 */
[----:B------:R-:W-:Y:S02]  /*0100*/  IABS R10, R4 ;  /* 0x00000004000a7213 */ /* 0x000fe40000000000 */
[----:B------:R-:W0:Y:S08]  /*0110*/  I2F.RP R0, R7 ;  /* 0x0000000700007306 */ /* 0x000e300000209400 */
[----:B0-----:R-:W0:Y:S02]  /*0120*/  MUFU.RCP R0, R0 ;  /* 0x0000000000007308 */ /* 0x001e240000001000 */
[----:B0-----:R-:W-:-:S02]  /*0130*/  VIADD R2, R0, 0xffffffe ;  /* 0x0ffffffe00027836 */ /* 0x001fc40000000000 */
[----:B------:R-:W-:-:S04]  /*0140*/  IMAD.MOV R0, RZ, RZ, -R10 ;  /* 0x000000ffff007224 */ /* 0x000fc800078e0a0a */
[----:B------:R0:W1:Y:S02]  /*0150*/  F2I.FTZ.U32.TRUNC.NTZ R3, R2 ;  /* 0x0000000200037305 */ /* 0x000064000021f000 */
[----:B0-----:R-:W-:Y:S02]  /*0160*/  IMAD.MOV.U32 R2, RZ, RZ, RZ ;  /* 0x000000ffff027224 */ /* 0x001fe400078e00ff */
[----:B-1----:R-:W-:-:S04]  /*0170*/  IMAD.MOV R6, RZ, RZ, -R3 ;  /* 0x000000ffff067224 */ /* 0x002fc800078e0a03 */
[----:B------:R-:W-:Y:S02]  /*0180*/  IMAD R9, R6, R7, RZ ;  /* 0x0000000706097224 */ /* 0x000fe400078e02ff */
[----:B------:R-:W-:Y:S02]  /*0190*/  IMAD.MOV.U32 R6, RZ, RZ, R8 ;  /* 0x000000ffff067224 */ /* 0x000fe400078e0008 */
[----:B------:R-:W-:-:S06]  /*01a0*/  IMAD.HI.U32 R3, R3, R9, R2 ;  /* 0x0000000903037227 */ /* 0x000fcc00078e0002 */
[----:B------:R-:W-:-:S04]  /*01b0*/  IMAD.HI.U32 R3, R3, R6, RZ ;  /* 0x0000000603037227 */ /* 0x000fc800078e00ff */
[----:B------:R-:W-:-:S05]  /*01c0*/  IMAD R0, R3, R0, R6 ;  /* 0x0000000003007224 */ /* 0x000fca00078e0206 */
[----:B------:R-:W-:-:S13]  /*01d0*/  ISETP.GT.U32.AND P1, PT, R7, R0, PT ;  /* 0x000000000700720c */ /* 0x000fda0003f24070 */
[----:B------:R-:W-:Y:S02]  /*01e0*/  @!P1 IMAD.IADD R0, R0, 0x1, -R7 ;  /* 0x0000000100009824 */ /* 0x000fe400078e0a07 */
[----:B------:R-:W-:Y:S01]  /*01f0*/  @!P1 VIADD R3, R3, 0x1 ;  /* 0x0000000103039836 */ /* 0x000fe20000000000 */
[----:B------:R-:W-:Y:S02]  /*0200*/  ISETP.NE.AND P1, PT, R4, RZ, PT ;  /* 0x000000ff0400720c */ /* 0x000fe40003f25270 */
[----:B------:R-:W-:Y:S02]  /*0210*/  ISETP.GE.U32.AND P0, PT, R0, R7, PT ;  /* 0x000000070000720c */ /* 0x000fe40003f06070 */
[----:B------:R-:W-:-:S04]  /*0220*/  LOP3.LUT R0, R5, R4, RZ, 0x3c, !PT ;  /* 0x0000000405007212 */ /* 0x000fc800078e3cff */
[----:B------:R-:W-:Y:S01]  /*0230*/  ISETP.GE.AND P2, PT, R0, RZ, PT ;  /* 0x000000ff0000720c */ /* 0x000fe20003f46270 */
[----:B------:R-:W-:-:S06]  /*0240*/  VIADD R0, R18, 0x1f ;  /* 0x0000001f12007836 */ /* 0x000fcc0000000000 */
[----:B------:R-:W-:-:S04]  /*0250*/  @P0 VIADD R3, R3, 0x1 ;  /* 0x0000000103030836 */ /* 0x000fc80000000000 */
[----:B------:R-:W-:Y:S01]  /*0260*/  IMAD.MOV.U32 R2, RZ, RZ, R3 ;  /* 0x000000ffff027224 */ /* 0x000fe200078e0003 */
[----:B------:R-:W-:-:S03]  /*0270*/  SHF.R.S32.HI R3, RZ, 0x1f, R0 ;  /* 0x0000001fff037819 */ /* 0x000fc60000011400 */
[----:B------:R-:W-:Y:S01]  /*0280*/  @!P2 IMAD.MOV R2, RZ, RZ, -R2 ;  /* 0x000000ffff02a224 */ /* 0x000fe200078e0a02 */
[----:B------:R-:W-:Y:S02]  /*0290*/  @!P1 LOP3.LUT R2, RZ, R4, RZ, 0x33, !PT ;  /* 0x00000004ff029212 */ /* 0x000fe400078e33ff */
[----:B------:R-:W-:-:S03]  /*02a0*/  LEA.HI R3, R3, R0, RZ, 0x5 ;  /* 0x0000000003037211 */ /* 0x000fc600078f28ff */
[----:B------:R-:W-:Y:S02]  /*02b0*/  IMAD.SHL.U32 R6, R2, 0x8, RZ ;  /* 0x0000000802067824 */ /* 0x000fe400078e00ff */
[----:B------:R-:W-:-:S03]  /*02c0*/  IMAD.MOV R2, RZ, RZ, -R2 ;  /* 0x000000ffff027224 */ /* 0x000fc600078e0a02 */
[----:B------:R-:W-:Y:S01]  /*02d0*/  LEA.HI.SX32 R3, R3, -R6, 0x1b ;  /* 0x8000000603037211 */ /* 0x000fe200078fdaff */
[----:B------:R-:W-:-:S03]  /*02e0*/  IMAD R8, R4, R2, R5 ;  /* 0x0000000204087224 */ /* 0x000fc600078e0205 */
[----:B------:R-:W-:-:S04]  /*02f0*/  VIMNMX R11, R3, 0x8, PT ;  /* 0x00000008030b7848 */ /* 0x000fc80003fe0100 */
[-C--:B------:R-:W-:Y:S02]  /*0300*/  IABS R7, R11.reuse ;  /* 0x0000000b00077213 */ /* 0x080fe40000000000 */
[----:B------:R-:W-:Y:S02]  /*0310*/  IABS R4, R11 ;  /* 0x0000000b00047213 */ /* 0x000fe40000000000 */
[----:B------:R-:W0:Y:S08]  /*0320*/  I2F.RP R0, R7 ;  /* 0x0000000700007306 */ /* 0x000e300000209400 */
[----:B0-----:R-:W0:Y:S02]  /*0330*/  MUFU.RCP R0, R0 ;  /* 0x0000000000007308 */ /* 0x001e240000001000 */
[----:B0-----:R-:W-:-:S06]  /*0340*/  VIADD R3, R0, 0xffffffe ;  /* 0x0ffffffe00037836 */ /* 0x001fcc0000000000 */
[----:B------:R-:W0:Y:S02]  /*0350*/  F2I.FTZ.U32.TRUNC.NTZ R3, R3 ;  /* 0x0000000300037305 */ /* 0x000e24000021f000 */
[----:B0-----:R-:W-:-:S04]  /*0360*/  IMAD.MOV R9, RZ, RZ, -R3 ;  /* 0x000000ffff097224 */ /* 0x001fc800078e0a03 */
[----:B------:R-:W-:Y:S01]  /*0370*/  IMAD.MOV.U32 R2, RZ, RZ, R9 ;  /* 0x000000ffff027224 */ /* 0x000fe200078e0009 */
[----:B------:R-:W-:-:S03]  /*0380*/  IABS R9, R8 ;  /* 0x0000000800097213 */ /* 0x000fc60000000000 */
[----:B------:R-:W-:Y:S02]  /*0390*/  IMAD R5, R2, R7, RZ ;  /* 0x0000000702057224 */ /* 0x000fe400078e02ff */
[----:B------:R-:W-:-:S04]  /*03a0*/  IMAD.MOV.U32 R2, RZ, RZ, RZ ;  /* 0x000000ffff027224 */ /* 0x000fc800078e00ff */
[----:B------:R-:W-:-:S04]  /*03b0*/  IMAD.HI.U32 R2, R3, R5, R2 ;  /* 0x0000000503027227 */ /* 0x000fc800078e0002 */
[----:B------:R-:W-:Y:S02]  /*03c0*/  IMAD.MOV R3, RZ, RZ, -R4 ;  /* 0x000000ffff037224 */ /* 0x000fe400078e0a04 */
[----:B------:R-:W-:-:S04]  /*03d0*/  IMAD.HI.U32 R0, R2, R9, RZ ;  /* 0x0000000902007227 */ /* 0x000fc800078e00ff */
[----:B------:R-:W-:Y:S01]  /*03e0*/  IMAD R2, R0, R3, R9 ;  /* 0x0000000300027224 */ /* 0x000fe200078e0209 */
[----:B------:R-:W-:-:S04]  /*03f0*/  LOP3.LUT R3, R8, R11, RZ, 0x3c, !PT ;  /* 0x0000000b08037212 */ /* 0x000fc800078e3cff */
[----:B------:R-:W-:Y:S02]  /*0400*/  ISETP.GT.U32.AND P1, PT, R7, R2, PT ;  /* 0x000000020700720c */ /* 0x000fe40003f24070 */
[----:B------:R-:W-:-:S11]  /*0410*/  ISETP.GE.AND P2, PT, R3, RZ, PT ;  /* 0x000000ff0300720c */ /* 0x000fd60003f46270 */
[----:B------:R-:W-:Y:S02]  /*0420*/  @!P1 IMAD.IADD R2, R2, 0x1, -R7 ;  /* 0x0000000102029824 */ /* 0x000fe400078e0a07 */
[----:B------:R-:W-:Y:S01]  /*0430*/  @!P1 VIADD R0, R0, 0x1 ;  /* 0x0000000100009836 */ /* 0x000fe20000000000 */
[----:B------:R-:W-:Y:S02]  /*0440*/  ISETP.NE.AND P1, PT, R11, RZ, PT ;  /* 0x000000ff0b00720c */ /* 0x000fe40003f25270 */
[----:B------:R-:W-:Y:S02]  /*0450*/  ISETP.GE.U32.AND P0, PT, R2, R7, PT ;  /* 0x000000070200720c */ /* 0x000fe40003f06070 */
[----:B------:R-:W0:Y:S11]  /*0460*/  S2R R2, SR_TID.X ;  /* 0x0000000000027919 */ /* 0x000e360000002100 */
[----:B------:R-:W-:Y:S01]  /*0470*/  @P0 VIADD R0, R0, 0x1 ;  /* 0x0000000100000836 */ /* 0x000fe20000000000 */
[----:B------:R-:W-:-:S03]  /*0480*/  ISETP.GT.AND P0, PT, R35, 0x3f, PT ;  /* 0x0000003f2300780c */ /* 0x000fc60003f04270 */
[----:B------:R-:W-:-:S04]  /*0490*/  IMAD.MOV.U32 R4, RZ, RZ, R0 ;  /* 0x000000ffff047224 */ /* 0x000fc800078e0000 */
[----:B------:R-:W-:Y:S01]  /*04a0*/  @!P2 IMAD.MOV R4, RZ, RZ, -R4 ;  /* 0x000000ffff04a224 */ /* 0x000fe200078e0a04 */
[----:B------:R-:W-:-:S05]  /*04b0*/  @!P1 LOP3.LUT R4, RZ, R11, RZ, 0x33, !PT ;  /* 0x0000000bff049212 */ /* 0x000fca00078e33ff */
[----:B------:R-:W-:Y:S01]  /*04c0*/  IMAD.MOV R0, RZ, RZ, -R4 ;  /* 0x000000ffff007224 */ /* 0x000fe200078e0a04 */
[----:B------:R-:W-:Y:S01]  /*04d0*/  @!P0 PRMT R12, RZ, 0x7610, R12 ;  /* 0x00007610ff0c8816 */ /* 0x000fe2000000000c */
[----:B------:R-:W-:Y:S01]  /*04e0*/  IMAD.SHL.U32 R4, R4, 0x20, RZ ;  /* 0x0000002004047824 */ /* 0x000fe200078e00ff */
[----:B------:R-:W-:Y:S01]  /*04f0*/  @!P0 PRMT R14, RZ, 0x7610, R14 ;  /* 0x00007610ff0e8816 */ /* 0x000fe2000000000e */
[----:B------:R-:W-:Y:S01]  /*0500*/  IMAD R0, R11, R0, R8 ;  /* 0x000000000b007224 */ /* 0x000fe200078e0208 */
[----:B------:R-:W-:Y:S02]  /*0510*/  @!P0 PRMT R12, R12, 0x5410, RZ ;  /* 0x000054100c0c8816 */ /* 0x000fe400000000ff */
[----:B0-----:R-:W-:Y:S01]  /*0520*/  LOP3.LUT R3, R2, 0x1f, RZ, 0xc0, !PT ;  /* 0x0000001f02037812 */ /* 0x001fe200078ec0ff */
[----:B------:R-:W-:Y:S01]  /*0530*/  IMAD.IADD R0, R6, 0x1, R0 ;  /* 0x0000000106007824 */ /* 0x000fe200078e0200 */
[----:B------:R-:W-:Y:S02]  /*0540*/  SHF.R.U32.HI R8, RZ, 0x5, R2 ;  /* 0x00000005ff087819 */ /* 0x000fe40000011602 */
[----:B------:R-:W-:Y:S01]  /*0550*/  LOP3.LUT R5, R2, 0xc0, RZ, 0xc0, !PT ;  /* 0x000000c002057812 */ /* 0x000fe200078ec0ff */
[----:B------:R-:W-:Y:S01]  /*0560*/  IMAD R0, R0, 0x20, R3 ;  /* 0x0000002000007824 */ /* 0x000fe200078e0203 */
[C---:B------:R-:W-:Y:S01]  /*0570*/  LEA.HI R39, R2.reuse, 0x18, RZ, 0x1b ;  /* 0x0000001802277811 */ /* 0x040fe200078fd8ff */
[C---:B------:R-:W-:Y:S01]  /*0580*/  @!P0 IMAD.SHL.U32 R3, R2.reuse, 0x20, RZ ;  /* 0x0000002002038824 */ /* 0x040fe200078e00ff */
[----:B------:R-:W-:-:S02]  /*0590*/  LOP3.LUT R38, R2, 0x3f, RZ, 0xc0, !PT ;  /* 0x0000003f02267812 */ /* 0x000fc400078ec0ff */
[----:B------:R-:W-:Y:S02]  /*05a0*/  SGXT.U32 R8, R8, 0x3 ;  /* 0x000000030808781a */ /* 0x000fe40000000000 */
[----:B------:R-:W-:Y:S01]  /*05b0*/  @!P0 PRMT R14, R14, 0x5410, RZ ;  /* 0x000054100e0e8816 */ /* 0x000fe200000000ff */
[----:B------:R-:W-:Y:S06]  /*05c0*/  @!P0 BRA `(.L_x_0) ;  /* 0x0000001400248947 */ /* 0x000fec0003800000 */
[----:B------:R-:W-:Y:S01]  /*05d0*/  IABS R13, R18 ;  /* 0x00000012000d7213 */ /* 0x000fe20000000000 */
[----:B------:R-:W0:Y:S01]  /*05e0*/  LDC R32, c[0x0][0x238] ;  /* 0x00008e00ff207b82 */ /* 0x000e220000000800 */
[----:B------:R-:W-:Y:S01]  /*05f0*/  IABS R9, R19 ;  /* 0x0000001300097213 */ /* 0x000fe20000000000 */
[----:B------:R-:W-:Y:S01]  /*0600*/  ULDC UR5, c[0x0][0x234] ;  /* 0x00008d0000057ab9 */ /* 0x000fe20000000800 */
[----:B------:R-:W1:Y:S01]  /*0610*/  I2F.RP R12, R13 ;  /* 0x0000000d000c7306 */ /* 0x000e620000209400 */
[----:B------:R-:W-:Y:S01]  /*0620*/  ISETP.GE.AND P1, PT, R0, RZ, PT ;  /* 0x000000ff0000720c */ /* 0x000fe20003f26270 */
[----:B------:R-:W-:Y:S01]  /*0630*/  ULDC.64 UR8, c[0x0][0x210] ;  /* 0x0000840000087ab9 */ /* 0x000fe20000000a00 */
[----:B------:R-:W-:Y:S02]  /*0640*/  LOP3.LUT R30, R8, 0x8, RZ, 0xfc, !PT ;  /* 0x00000008081e7812 */ /* 0x000fe400078efcff */
[----:B------:R-:W-:-:S03]  /*0650*/  LEA.HI R29, R2, 0x38, RZ, 0x1b ;  /* 0x00000038021d7811 */ /* 0x000fc600078fd8ff */
[----:B------:R-:W2:Y:S08]  /*0660*/  I2F.RP R3, R9 ;  /* 0x0000000900037306 */ /* 0x000eb00000209400 */
[----:B-1----:R-:W1:Y:S01]  /*0670*/  MUFU.RCP R12, R12 ;  /* 0x0000000c000c7308 */ /* 0x002e620000001000 */
[-C--:B0-----:R-:W-:Y:S02]  /*0680*/  IMAD R29, R29, R32.reuse, RZ ;  /* 0x000000201d1d7224 */ /* 0x081fe400078e02ff */
[----:B------:R-:W-:-:S05]  /*0690*/  IMAD R30, R30, R32, RZ ;  /* 0x000000201e1e7224 */ /* 0x000fca00078e02ff */
[----:B--2---:R-:W0:Y:S01]  /*06a0*/  MUFU.RCP R3, R3 ;  /* 0x0000000300037308 */ /* 0x004e220000001000 */
[----:B------:R-:W-:Y:S02]  /*06b0*/  IMAD.SHL.U32 R31, R32, 0x40, RZ ;  /* 0x00000040201f7824 */ /* 0x000fe400078e00ff */
[----:B-1----:R-:W-:Y:S01]  /*06c0*/  VIADD R10, R12, 0xffffffe ;  /* 0x0ffffffe0c0a7836 */ /* 0x002fe20000000000 */
[----:B------:R-:W-:-:S04]  /*06d0*/  IABS R12, R0 ;  /* 0x00000000000c7213 */ /* 0x000fc80000000000 */
[----:B------:R1:W2:Y:S01]  /*06e0*/  F2I.FTZ.U32.TRUNC.NTZ R11, R10 ;  /* 0x0000000a000b7305 */ /* 0x0002a2000021f000 */
[----:B0-----:R-:W-:-:S07]  /*06f0*/  VIADD R6, R3, 0xffffffe ;  /* 0x0ffffffe03067836 */ /* 0x001fce0000000000 */
[----:B------:R0:W3:Y:S01]  /*0700*/  F2I.FTZ.U32.TRUNC.NTZ R7, R6 ;  /* 0x0000000600077305 */ /* 0x0000e2000021f000 */
[----:B-1----:R-:W-:Y:S02]  /*0710*/  IMAD.MOV.U32 R10, RZ, RZ, RZ ;  /* 0x000000ffff0a7224 */ /* 0x002fe400078e00ff */
[----:B--2---:R-:W-:Y:S02]  /*0720*/  IMAD.MOV R14, RZ, RZ, -R11 ;  /* 0x000000ffff0e7224 */ /* 0x004fe400078e0a0b */
[----:B0-----:R-:W-:Y:S02]  /*0730*/  IMAD.MOV.U32 R6, RZ, RZ, RZ ;  /* 0x000000ffff067224 */ /* 0x001fe400078e00ff */
[----:B------:R-:W-:-:S04]  /*0740*/  IMAD R15, R14, R13, RZ ;  /* 0x0000000d0e0f7224 */ /* 0x000fc800078e02ff */
[----:B------:R-:W-:Y:S01]  /*0750*/  IMAD.HI.U32 R11, R11, R15, R10 ;  /* 0x0000000f0b0b7227 */ /* 0x000fe200078e000a */
[----:B------:R-:W-:Y:S02]  /*0760*/  LEA.HI R15, R5, R4, RZ, 0x1a ;  /* 0x00000004050f7211 */ /* 0x000fe400078fd0ff */
[----:B------:R-:W-:Y:S01]  /*0770*/  SHF.R.U32.HI R5, RZ, 0x2, R5 ;  /* 0x00000002ff057819 */ /* 0x000fe20000011605 */
[----:B---3--:R-:W-:Y:S01]  /*0780*/  IMAD.MOV R10, RZ, RZ, -R7 ;  /* 0x000000ffff0a7224 */ /* 0x008fe200078e0a07 */
[----:B------:R-:W-:Y:S01]  /*0790*/  IABS R28, R15 ;  /* 0x0000000f001c7213 */ /* 0x000fe20000000000 */
[----:B------:R-:W-:-:S04]  /*07a0*/  IMAD.HI.U32 R11, R11, R12, RZ ;  /* 0x0000000c0b0b7227 */ /* 0x000fc800078e00ff */
[----:B------:R-:W-:Y:S02]  /*07b0*/  IMAD.MOV R11, RZ, RZ, -R11 ;  /* 0x000000ffff0b7224 */ /* 0x000fe400078e0a0b */
[----:B------:R-:W-:Y:S02]  /*07c0*/  IMAD R3, R10, R9, RZ ;  /* 0x000000090a037224 */ /* 0x000fe400078e02ff */
[----:B------:R-:W-:Y:S02]  /*07d0*/  IMAD R12, R13, R11, R12 ;  /* 0x0000000b0d0c7224 */ /* 0x000fe400078e020c */
[C---:B------:R-:W-:Y:S02]  /*07e0*/  VIADD R11, R15.reuse, 0x1c ;  /* 0x0000001c0f0b7836 */ /* 0x040fe40000000000 */
[----:B------:R-:W-:Y:S01]  /*07f0*/  VIADD R24, R15, 0x18 ;  /* 0x000000180f187836 */ /* 0x000fe20000000000 */
[----:B------:R-:W-:Y:S01]  /*0800*/  ISETP.GT.U32.AND P0, PT, R13, R12, PT ;  /* 0x0000000c0d00720c */ /* 0x000fe20003f04070 */
[----:B------:R-:W-:Y:S01]  /*0810*/  IMAD.HI.U32 R7, R7, R3, R6 ;  /* 0x0000000307077227 */ /* 0x000fe200078e0006 */
[----:B------:R-:W-:-:S02]  /*0820*/  IABS R10, R11 ;  /* 0x0000000b000a7213 */ /* 0x000fc40000000000 */
[----:B------:R-:W-:Y:S01]  /*0830*/  IABS R20, R24 ;  /* 0x0000001800147213 */ /* 0x000fe20000000000 */
[----:B------:R-:W-:Y:S01]  /*0840*/  VIADD R25, R15, 0x14 ;  /* 0x000000140f197836 */ /* 0x000fe20000000000 */
[----:B------:R-:W-:Y:S01]  /*0850*/  SHF.R.S32.HI R6, RZ, 0x1f, R35 ;  /* 0x0000001fff067819 */ /* 0x000fe20000011423 */
[----:B------:R-:W-:Y:S01]  /*0860*/  IMAD.HI.U32 R3, R7, R10, RZ ;  /* 0x0000000a07037227 */ /* 0x000fe200078e00ff */
[----:B------:R-:W-:Y:S02]  /*0870*/  ISETP.GE.AND P3, PT, R11, RZ, PT ;  /* 0x000000ff0b00720c */ /* 0x000fe40003f66270 */
[----:B------:R-:W-:Y:S01]  /*0880*/  LEA.HI R35, R6, R35, RZ, 0x6 ;  /* 0x0000002306237211 */ /* 0x000fe200078f30ff */
[----:B------:R-:W-:Y:S01]  /*0890*/  VIADD R21, R15, 0x10 ;  /* 0x000000100f157836 */ /* 0x000fe20000000000 */
[----:B------:R-:W-:Y:S01]  /*08a0*/  IABS R14, R25 ;  /* 0x00000019000e7213 */ /* 0x000fe20000000000 */
[----:B------:R-:W-:Y:S01]  /*08b0*/  @!P0 IMAD.IADD R12, R12, 0x1, -R13 ;  /* 0x000000010c0c8824 */ /* 0x000fe200078e0a0d */
[----:B------:R-:W-:Y:S01]  /*08c0*/  SHF.R.S32.HI R35, RZ, 0x6, R35 ;  /* 0x00000006ff237819 */ /* 0x000fe20000011423 */
[----:B------:R-:W-:Y:S01]  /*08d0*/  IMAD.HI.U32 R6, R7, R20, RZ ;  /* 0x0000001407067227 */ /* 0x000fe200078e00ff */
[----:B------:R-:W-:-:S02]  /*08e0*/  IABS R16, R21 ;  /* 0x0000001500107213 */ /* 0x000fc40000000000 */
[----:B------:R-:W-:Y:S01]  /*08f0*/  ISETP.GT.U32.AND P0, PT, R13, R12, PT ;  /* 0x0000000c0d00720c */ /* 0x000fe20003f04070 */
[----:B------:R-:W-:Y:S02]  /*0900*/  IMAD.MOV R3, RZ, RZ, -R3 ;  /* 0x000000ffff037224 */ /* 0x000fe400078e0a03 */
[----:B------:R-:W-:Y:S02]  /*0910*/  IMAD.MOV R11, RZ, RZ, -R6 ;  /* 0x000000ffff0b7224 */ /* 0x000fe400078e0a06 */
[----:B------:R-:W-:Y:S02]  /*0920*/  IMAD R6, R9, R3, R10 ;  /* 0x0000000309067224 */ /* 0x000fe400078e020a */
[----:B------:R-:W-:Y:S02]  /*0930*/  VIADD R23, R15, 0xc ;  /* 0x0000000c0f177836 */ /* 0x000fe40000000000 */
[----:B------:R-:W-:Y:S01]  /*0940*/  IMAD.HI.U32 R3, R7, R14, RZ ;  /* 0x0000000e07037227 */ /* 0x000fe200078e00ff */
[----:B------:R-:W-:-:S02]  /*0950*/  ISETP.GT.U32.AND P2, PT, R9, R6, PT ;  /* 0x000000060900720c */ /* 0x000fc40003f44070 */
[----:B------:R-:W-:Y:S01]  /*0960*/  IABS R22, R23 ;  /* 0x0000001700167213 */ /* 0x000fe20000000000 */
[----:B------:R-:W-:-:S04]  /*0970*/  IMAD.HI.U32 R10, R7, R16, RZ ;  /* 0x00000010070a7227 */ /* 0x000fc800078e00ff */
[----:B------:R-:W-:Y:S01]  /*0980*/  @!P0 IMAD.IADD R12, R12, 0x1, -R13 ;  /* 0x000000010c0c8824 */ /* 0x000fe200078e0a0d */
[----:B------:R-:W-:Y:S01]  /*0990*/  ISETP.NE.AND P0, PT, R18, RZ, PT ;  /* 0x000000ff1200720c */ /* 0x000fe20003f05270 */
[----:B------:R-:W-:Y:S02]  /*09a0*/  IMAD.MOV R3, RZ, RZ, -R3 ;  /* 0x000000ffff037224 */ /* 0x000fe400078e0a03 */
[----:B------:R-:W-:Y:S02]  /*09b0*/  IMAD.MOV R13, RZ, RZ, -R10 ;  /* 0x000000ffff0d7224 */ /* 0x000fe400078e0a0a */
[----:B------:R-:W-:Y:S02]  /*09c0*/  IMAD.MOV.U32 R10, RZ, RZ, R12 ;  /* 0x000000ffff0a7224 */ /* 0x000fe400078e000c */
[C---:B------:R-:W-:Y:S02]  /*09d0*/  IMAD R12, R9.reuse, R3, R14 ;  /* 0x00000003090c7224 */ /* 0x040fe400078e020e */
[----:B------:R-:W-:-:S02]  /*09e0*/  IMAD R20, R9, R11, R20 ;  /* 0x0000000b09147224 */ /* 0x000fc400078e0214 */
[----:B------:R-:W-:Y:S01]  /*09f0*/  VIADD R17, R15, 0x8 ;  /* 0x000000080f117836 */ /* 0x000fe20000000000 */
[C---:B------:R-:W-:Y:S01]  /*0a00*/  ISETP.GT.U32.AND P4, PT, R9.reuse, R12, PT ;  /* 0x0000000c0900720c */ /* 0x040fe20003f84070 */
[----:B------:R-:W-:Y:S02]  /*0a10*/  IMAD R14, R9, R13, R16 ;  /* 0x0000000d090e7224 */ /* 0x000fe400078e0210 */
[----:B------:R-:W-:Y:S01]  /*0a20*/  IMAD.HI.U32 R11, R7, R22, RZ ;  /* 0x00000016070b7227 */ /* 0x000fe200078e00ff */
[----:B------:R-:W-:Y:S02]  /*0a30*/  IABS R3, R17 ;  /* 0x0000001100037213 */ /* 0x000fe40000000000 */
[C---:B------:R-:W-:Y:S01]  /*0a40*/  ISETP.GT.U32.AND P6, PT, R9.reuse, R14, PT ;  /* 0x0000000e0900720c */ /* 0x040fe20003fc4070 */
[----:B------:R-:W-:Y:S01]  /*0a50*/  @!P1 IMAD.MOV R10, RZ, RZ, -R10 ;  /* 0x000000ffff0a9224 */ /* 0x000fe200078e0a0a */
[C---:B------:R-:W-:Y:S01]  /*0a60*/  ISETP.GT.U32.AND P1, PT, R9.reuse, R20, PT ;  /* 0x000000140900720c */ /* 0x040fe20003f24070 */
[----:B------:R-:W-:Y:S01]  /*0a70*/  IMAD.MOV R11, RZ, RZ, -R11 ;  /* 0x000000ffff0b7224 */ /* 0x000fe200078e0a0b */
[----:B------:R-:W-:Y:S01]  /*0a80*/  @!P0 LOP3.LUT R10, RZ, R18, RZ, 0x33, !PT ;  /* 0x00000012ff0a8212 */ /* 0x000fe200078e33ff */
[----:B------:R-:W-:Y:S01]  /*0a90*/  @!P2 IMAD.IADD R6, R6, 0x1, -R9 ;  /* 0x000000010606a824 */ /* 0x000fe200078e0a09 */
[----:B------:R-:W-:Y:S01]  /*0aa0*/  SHF.R.U32.HI R18, RZ, 0x2, R2 ;  /* 0x00000002ff127819 */ /* 0x000fe20000011602 */
[----:B------:R-:W-:Y:S01]  /*0ab0*/  IMAD R16, R9, R11, R22 ;  /* 0x0000000b09107224 */ /* 0x000fe200078e0216 */
[----:B------:R-:W-:Y:S01]  /*0ac0*/  ISETP.GE.AND P0, PT, R15, RZ, PT ;  /* 0x000000ff0f00720c */ /* 0x000fe20003f06270 */
[----:B------:R-:W-:Y:S01]  /*0ad0*/  IMAD.MOV.U32 R22, RZ, RZ, R3 ;  /* 0x000000ffff167224 */ /* 0x000fe200078e0003 */
[----:B------:R-:W-:Y:S01]  /*0ae0*/  ISETP.GT.U32.AND P5, PT, R9, R6, PT ;  /* 0x000000060900720c */ /* 0x000fe20003fa4070 */
[----:B------:R-:W-:Y:S01]  /*0af0*/  VIADD R27, R15, 0x4 ;  /* 0x000000040f1b7836 */ /* 0x000fe20000000000 */
[----:B------:R-:W-:Y:S01]  /*0b00*/  ISETP.GT.U32.AND P2, PT, R9, R16, PT ;  /* 0x000000100900720c */ /* 0x000fe20003f44070 */
[----:B------:R-:W-:-:S03]  /*0b10*/  IMAD.HI.U32 R3, R7, R22, RZ ;  /* 0x0000001607037227 */ /* 0x000fc600078e00ff */
[----:B------:R-:W-:Y:S01]  /*0b20*/  IABS R26, R27 ;  /* 0x0000001b001a7213 */ /* 0x000fe20000000000 */
[----:B------:R-:W-:Y:S02]  /*0b30*/  IMAD.MOV R3, RZ, RZ, -R3 ;  /* 0x000000ffff037224 */ /* 0x000fe400078e0a03 */
[--C-:B------:R-:W-:Y:S01]  /*0b40*/  @!P1 IMAD.IADD R20, R20, 0x1, -R9.reuse ;  /* 0x0000000114149824 */ /* 0x100fe200078e0a09 */
[----:B------:R-:W-:Y:S01]  /*0b50*/  ISETP.GE.AND P1, PT, R24, RZ, PT ;  /* 0x000000ff1800720c */ /* 0x000fe20003f26270 */
[--C-:B------:R-:W-:Y:S02]  /*0b60*/  @!P6 IMAD.IADD R14, R14, 0x1, -R9.reuse ;  /* 0x000000010e0ee824 */ /* 0x100fe400078e0a09 */
[C---:B------:R-:W-:Y:S02]  /*0b70*/  IMAD R22, R9.reuse, R3, R22 ;  /* 0x0000000309167224 */ /* 0x040fe400078e0216 */
[----:B------:R-:W-:Y:S01]  /*0b80*/  @!P4 IMAD.IADD R12, R12, 0x1, -R9 ;  /* 0x000000010c0cc824 */ /* 0x000fe200078e0a09 */
[----:B------:R-:W-:Y:S01]  /*0b90*/  ISETP.GT.U32.AND P4, PT, R9, R20, PT ;  /* 0x000000140900720c */ /* 0x000fe20003f84070 */
[----:B------:R-:W-:Y:S01]  /*0ba0*/  IMAD.HI.U32 R3, R7, R26, RZ ;  /* 0x0000001a07037227 */ /* 0x000fe200078e00ff */
[----:B------:R-:W-:-:S03]  /*0bb0*/  ISETP.GT.U32.AND P6, PT, R9, R14, PT ;  /* 0x0000000e0900720c */ /* 0x000fc60003fc4070 */
[----:B------:R-:W-:-:S04]  /*0bc0*/  IMAD.HI.U32 R7, R7, R28, RZ ;  /* 0x0000001c07077227 */ /* 0x000fc800078e00ff */
[----:B------:R-:W-:Y:S01]  /*0bd0*/  @!P5 IMAD.IADD R6, R6, 0x1, -R9 ;  /* 0x000000010606d824 */ /* 0x000fe200078e0a09 */
[C---:B------:R-:W-:Y:S01]  /*0be0*/  ISETP.GT.U32.AND P5, PT, R9.reuse, R12, PT ;  /* 0x0000000c0900720c */ /* 0x040fe20003fa4070 */
[----:B------:R-:W-:Y:S02]  /*0bf0*/  IMAD.MOV R3, RZ, RZ, -R3 ;  /* 0x000000ffff037224 */ /* 0x000fe400078e0a03 */
[----:B------:R-:W-:Y:S02]  /*0c00*/  IMAD.MOV R7, RZ, RZ, -R7 ;  /* 0x000000ffff077224 */ /* 0x000fe400078e0a07 */
[----:B------:R-:W-:Y:S02]  /*0c10*/  IMAD.MOV.U32 R11, RZ, RZ, R6 ;  /* 0x000000ffff0b7224 */ /* 0x000fe400078e0006 */
[C---:B------:R-:W-:Y:S02]  /*0c20*/  IMAD R26, R9.reuse, R3, R26 ;  /* 0x00000003091a7224 */ /* 0x040fe400078e021a */
[C---:B------:R-:W-:Y:S01]  /*0c30*/  IMAD R28, R9.reuse, R7, R28 ;  /* 0x00000007091c7224 */ /* 0x040fe200078e021c */
[----:B------:R-:W-:Y:S01]  /*0c40*/  LOP3.LUT R7, R2, 0x7, RZ, 0xc0, !PT ;  /* 0x0000000702077812 */ /* 0x000fe200078ec0ff */
[----:B------:R-:W-:Y:S01]  /*0c50*/  @!P3 IMAD.MOV R11, RZ, RZ, -R11 ;  /* 0x000000ffff0bb224 */ /* 0x000fe200078e0a0b */
[C---:B------:R-:W-:Y:S01]  /*0c60*/  ISETP.GT.U32.AND P3, PT, R9.reuse, R22, PT ;  /* 0x000000160900720c */ /* 0x040fe20003f64070 */
[--C-:B------:R-:W-:Y:S01]  /*0c70*/  @!P4 IMAD.IADD R20, R20, 0x1, -R9.reuse ;  /* 0x000000011414c824 */ /* 0x100fe200078e0a09 */
[C---:B------:R-:W-:Y:S01]  /*0c80*/  ISETP.GT.U32.AND P4, PT, R9.reuse, R26, PT ;  /* 0x0000001a0900720c */ /* 0x040fe20003f84070 */
[--C-:B------:R-:W-:Y:S01]  /*0c90*/  @!P6 IMAD.IADD R14, R14, 0x1, -R9.reuse ;  /* 0x000000010e0ee824 */ /* 0x100fe200078e0a09 */
[----:B------:R-:W-:Y:S01]  /*0ca0*/  ISETP.GT.U32.AND P6, PT, R9, R28, PT ;  /* 0x0000001c0900720c */ /* 0x000fe20003fc4070 */
[----:B------:R-:W-:-:S02]  /*0cb0*/  @!P2 IMAD.IADD R16, R16, 0x1, -R9 ;  /* 0x000000011010a824 */ /* 0x000fc400078e0a09 */
[C---:B------:R-:W-:Y:S02]  /*0cc0*/  IMAD.SHL.U32 R6, R2.reuse, 0x2, RZ ;  /* 0x0000000202067824 */ /* 0x040fe400078e00ff */
[----:B------:R-:W-:Y:S01]  /*0cd0*/  @!P1 IMAD.MOV R20, RZ, RZ, -R20 ;  /* 0x000000ffff149224 */ /* 0x000fe200078e0a14 */
[----:B------:R-:W-:Y:S01]  /*0ce0*/  ISETP.GT.U32.AND P2, PT, R9, R16, PT ;  /* 0x000000100900720c */ /* 0x000fe20003f44070 */
[----:B------:R-:W-:Y:S01]  /*0cf0*/  IMAD.SHL.U32 R13, R2, 0x8, RZ ;  /* 0x00000008020d7824 */ /* 0x000fe200078e00ff */
[----:B------:R-:W-:Y:S01]  /*0d00*/  LOP3.LUT R3, R6, 0x10, RZ, 0xc0, !PT ;  /* 0x0000001006037812 */ /* 0x000fe200078ec0ff */
[--C-:B------:R-:W-:Y:S01]  /*0d10*/  @!P3 IMAD.IADD R22, R22, 0x1, -R9.reuse ;  /* 0x000000011616b824 */ /* 0x100fe200078e0a09 */
[----:B------:R-:W-:Y:S01]  /*0d20*/  ISETP.GE.AND P3, PT, R23, RZ, PT ;  /* 0x000000ff1700720c */ /* 0x000fe20003f66270 */
[--C-:B------:R-:W-:Y:S01]  /*0d30*/  @!P4 IMAD.IADD R26, R26, 0x1, -R9.reuse ;  /* 0x000000011a1ac824 */ /* 0x100fe200078e0a09 */
[----:B------:R-:W-:Y:S01]  /*0d40*/  LOP3.LUT R15, R3, 0x20, R18, 0xf8, !PT ;  /* 0x00000020030f7812 */ /* 0x000fe200078ef812 */
[--C-:B------:R-:W-:Y:S01]  /*0d50*/  @!P6 IMAD.IADD R28, R28, 0x1, -R9.reuse ;  /* 0x000000011c1ce824 */ /* 0x100fe200078e0a09 */
[C---:B------:R-:W-:Y:S01]  /*0d60*/  ISETP.GT.U32.AND P4, PT, R9.reuse, R22, PT ;  /* 0x000000160900720c */ /* 0x040fe20003f84070 */
[----:B------:R-:W-:Y:S01]  /*0d70*/  IMAD.SHL.U32 R3, R2, 0x20, RZ ;  /* 0x0000002002037824 */ /* 0x000fe200078e00ff */
[C---:B------:R-:W-:Y:S01]  /*0d80*/  ISETP.GT.U32.AND P6, PT, R9.reuse, R26, PT ;  /* 0x0000001a0900720c */ /* 0x040fe20003fc4070 */
[--C-:B------:R-:W-:Y:S01]  /*0d90*/  @!P5 IMAD.IADD R12, R12, 0x1, -R9.reuse ;  /* 0x000000010c0cd824 */ /* 0x100fe200078e0a09 */
[----:B------:R-:W-:Y:S01]  /*0da0*/  ISETP.GT.U32.AND P1, PT, R9, R28, PT ;  /* 0x0000001c0900720c */ /* 0x000fe20003f24070 */
[--C-:B------:R-:W-:Y:S01]  /*0db0*/  @!P2 IMAD.IADD R16, R16, 0x1, -R9.reuse ;  /* 0x000000011010a824 */ /* 0x100fe200078e0a09 */
[----:B------:R-:W-:Y:S01]  /*0dc0*/  LOP3.LUT R24, R3, 0xc00, RZ, 0xc0, !PT ;  /* 0x00000c0003187812 */ /* 0x000fe200078ec0ff */
[----:B------:R-:W-:Y:S01]  /*0dd0*/  IMAD R10, R10, UR5, RZ ;  /* 0x000000050a0a7c24 */ /* 0x000fe2000f8e02ff */
[----:B------:R-:W-:Y:S01]  /*0de0*/  LOP3.LUT R18, R13, 0x30, RZ, 0xc0, !PT ;  /* 0x000000300d127812 */ /* 0x000fe200078ec0ff */
[----:B------:R-:W-:Y:S01]  /*0df0*/  @!P3 IMAD.MOV R16, RZ, RZ, -R16 ;  /* 0x000000ffff10b224 */ /* 0x000fe200078e0a10 */
[----:B------:R-:W-:Y:S01]  /*0e00*/  ISETP.GE.AND P5, PT, R25, RZ, PT ;  /* 0x000000ff1900720c */ /* 0x000fe20003fa6270 */
[----:B------:R-:W-:Y:S01]  /*0e10*/  IMAD R13, R7, 0x10, R24 ;  /* 0x00000010070d7824 */ /* 0x000fe200078e0218 */
[----:B------:R-:W-:Y:S01]  /*0e20*/  ISETP.GE.AND P2, PT, R21, RZ, PT ;  /* 0x000000ff1500720c */ /* 0x000fe20003f46270 */
[--C-:B------:R-:W-:Y:S01]  /*0e30*/  @!P4 IMAD.IADD R22, R22, 0x1, -R9.reuse ;  /* 0x000000011616c824 */ /* 0x100fe200078e0a09 */
[----:B------:R-:W0:Y:S01]  /*0e40*/  LDC.64 R24, c[0x0][0x218] ;  /* 0x00008600ff187b82 */ /* 0x000e220000000a00 */
[--C-:B------:R-:W-:Y:S01]  /*0e50*/  @!P6 IMAD.IADD R26, R26, 0x1, -R9.reuse ;  /* 0x000000011a1ae824 */ /* 0x100fe200078e0a09 */
[----:B------:R-:W-:Y:S01]  /*0e60*/  ISETP.GE.AND P4, PT, R17, RZ, PT ;  /* 0x000000ff1100720c */ /* 0x000fe20003f86270 */
[----:B------:R-:W-:Y:S01]  /*0e70*/  @!P1 IMAD.IADD R28, R28, 0x1, -R9 ;  /* 0x000000011c1c9824 */ /* 0x000fe200078e0a09 */
[----:B------:R-:W-:Y:S01]  /*0e80*/  LOP3.LUT R5, R5, 0x1fe, R6, 0x78, !PT ;  /* 0x000001fe05057812 */ /* 0x000fe200078e7806 */
[----:B------:R-:W-:Y:S01]  /*0e90*/  IMAD R18, R7, 0x40, R18 ;  /* 0x0000004007127824 */ /* 0x000fe200078e0212 */
[----:B------:R-:W-:Y:S01]  /*0ea0*/  ISETP.GE.AND P6, PT, R27, RZ, PT ;  /* 0x000000ff1b00720c */ /* 0x000fe20003fc6270 */
[----:B------:R-:W-:Y:S01]  /*0eb0*/  @!P0 IMAD.MOV R28, RZ, RZ, -R28 ;  /* 0x000000ffff1c8224 */ /* 0x000fe200078e0a1c */
[----:B------:R-:W1:Y:S01]  /*0ec0*/  LDC R9, c[0x0][0x240] ;  /* 0x00009000ff097b82 */ /* 0x000e620000000800 */
[----:B------:R-:W-:Y:S01]  /*0ed0*/  LOP3.LUT R6, R13, 0x30, R6, 0x78, !PT ;  /* 0x000000300d067812 */ /* 0x000fe200078e7806 */
[----:B------:R-:W-:Y:S01]  /*0ee0*/  @!P5 IMAD.MOV R12, RZ, RZ, -R12 ;  /* 0x000000ffff0cd224 */ /* 0x000fe200078e0a0c */
[----:B------:R-:W-:Y:S01]  /*0ef0*/  LOP3.LUT R18, R18, R15, RZ, 0x3c, !PT ;  /* 0x0000000f12127212 */ /* 0x000fe200078e3cff */
[----:B------:R-:W-:Y:S01]  /*0f00*/  @!P2 IMAD.MOV R14, RZ, RZ, -R14 ;  /* 0x000000ffff0ea224 */ /* 0x000fe200078e0a0e */
[----:B------:R-:W-:Y:S01]  /*0f10*/  LOP3.LUT R13, R3, 0x200, RZ, 0xc0, !PT ;  /* 0x00000200030d7812 */ /* 0x000fe200078ec0ff */
[----:B------:R-:W-:Y:S01]  /*0f20*/  IMAD R6, R7, 0x80, R6 ;  /* 0x0000008007067824 */ /* 0x000fe200078e0206 */
[----:B------:R-:W-:Y:S01]  /*0f30*/  ISETP.NE.AND P1, PT, R19, RZ, PT ;  /* 0x000000ff1300720c */ /* 0x000fe20003f25270 */
[----:B------:R-:W2:Y:S01]  /*0f40*/  LDC R17, c[0x0][0x23c] ;  /* 0x00008f00ff117b82 */ /* 0x000ea20000000800 */
[----:B------:R-:W-:Y:S01]  /*0f50*/  IADD3 R7, R18, UR4, R13 ;  /* 0x0000000412077c10 */ /* 0x000fe2000fffe00d */
[----:B------:R-:W-:Y:S01]  /*0f60*/  @!P4 IMAD.MOV R22, RZ, RZ, -R22 ;  /* 0x000000ffff16c224 */ /* 0x000fe200078e0a16 */
[----:B------:R-:W-:Y:S01]  /*0f70*/  LOP3.LUT R18, RZ, R19, RZ, 0x33, !PT ;  /* 0x00000013ff127212 */ /* 0x000fe200078e33ff */
[----:B------:R-:W-:Y:S01]  /*0f80*/  @!P6 IMAD.MOV R26, RZ, RZ, -R26 ;  /* 0x000000ffff1ae224 */ /* 0x000fe200078e0a1a */
[----:B------:R-:W-:Y:S01]  /*0f90*/  LEA R56, P0, R10, UR8, 0x1 ;  /* 0x000000080a387c11 */ /* 0x000fe2000f8008ff */
[----:B------:R-:W-:Y:S01]  /*0fa0*/  ULDC UR5, c[0x0][0x230] ;  /* 0x00008c0000057ab9 */ /* 0x000fe20000000800 */
[----:B------:R-:W-:-:S02]  /*0fb0*/  SEL R11, R18, R11, !P1 ;  /* 0x0000000b120b7207 */ /* 0x000fc40004800000 */
[C---:B------:R-:W-:Y:S02]  /*0fc0*/  SEL R20, R18.reuse, R20, !P1 ;  /* 0x0000001412147207 */ /* 0x040fe40004800000 */
[C---:B------:R-:W-:Y:S02]  /*0fd0*/  SEL R12, R18.reuse, R12, !P1 ;  /* 0x0000000c120c7207 */ /* 0x040fe40004800000 */
[C---:B------:R-:W-:Y:S02]  /*0fe0*/  SEL R14, R18.reuse, R14, !P1 ;  /* 0x0000000e120e7207 */ /* 0x040fe40004800000 */
[C---:B------:R-:W-:Y:S01]  /*0ff0*/  SEL R16, R18.reuse, R16, !P1 ;  /* 0x0000001012107207 */ /* 0x040fe20004800000 */
[-C--:B-1----:R-:W-:Y:S01]  /*1000*/  IMAD R11, R11, R9.reuse, RZ ;  /* 0x000000090b0b7224 */ /* 0x082fe200078e02ff */
[----:B------:R-:W-:Y:S01]  /*1010*/  SEL R22, R18, R22, !P1 ;  /* 0x0000001612167207 */ /* 0x000fe20004800000 */
[-C--:B------:R-:W-:Y:S01]  /*1020*/  IMAD R20, R20, R9.reuse, RZ ;  /* 0x0000000914147224 */ /* 0x080fe200078e02ff */
[----:B------:R-:W-:Y:S01]  /*1030*/  SEL R26, R18, R26, !P1 ;  /* 0x0000001a121a7207 */ /* 0x000fe20004800000 */
[-C--:B------:R-:W-:Y:S01]  /*1040*/  IMAD R12, R12, R9.reuse, RZ ;  /* 0x000000090c0c7224 */ /* 0x080fe200078e02ff */
[----:B------:R-:W-:Y:S01]  /*1050*/  SEL R18, R18, R28, !P1 ;  /* 0x0000001c12127207 */ /* 0x000fe20004800000 */
[-C--:B------:R-:W-:Y:S01]  /*1060*/  IMAD R14, R14, R9.reuse, RZ ;  /* 0x000000090e0e7224 */ /* 0x080fe200078e02ff */
[CC--:B0-----:R-:W-:Y:S01]  /*1070*/  LEA R54, P6, R11.reuse, R24.reuse, 0x1 ;  /* 0x000000180b367211 */ /* 0x0c1fe200078c08ff */
[-C--:B------:R-:W-:Y:S01]  /*1080*/  IMAD R16, R16, R9.reuse, RZ ;  /* 0x0000000910107224 */ /* 0x080fe200078e02ff */
[----:B------:R-:W-:Y:S01]  /*1090*/  LEA R52, P1, R20, R24, 0x1 ;  /* 0x0000001814347211 */ /* 0x000fe200078208ff */
[----:B------:R-:W-:Y:S01]  /*10a0*/  IMAD R47, R22, R9, RZ ;  /* 0x00000009162f7224 */ /* 0x000fe200078e02ff */
[----:B------:R-:W-:Y:S01]  /*10b0*/  LEA.HI.X.SX32 R55, R11, R25, 0x1, P6 ;  /* 0x000000190b377211 */ /* 0x000fe200030f0eff */
[-C--:B------:R-:W-:Y:S01]  /*10c0*/  IMAD R26, R26, R9.reuse, RZ ;  /* 0x000000091a1a7224 */ /* 0x080fe200078e02ff */
[----:B------:R-:W-:Y:S01]  /*10d0*/  LEA.HI.X.SX32 R57, R10, UR9, 0x1, P0 ;  /* 0x000000090a397c11 */ /* 0x000fe200080f0eff */
[----:B------:R-:W-:Y:S01]  /*10e0*/  IMAD R18, R18, R9, RZ ;  /* 0x0000000912127224 */ /* 0x000fe200078e02ff */
[----:B------:R-:W-:Y:S01]  /*10f0*/  LOP3.LUT R28, R8, 0x10, RZ, 0xfc, !PT ;  /* 0x00000010081c7812 */ /* 0x000fe200078efcff */
[----:B--2---:R-:W-:Y:S01]  /*1100*/  IMAD R33, R38, R17, RZ ;  /* 0x0000001126217224 */ /* 0x004fe200078e02ff */
[C---:B------:R-:W-:Y:S01]  /*1110*/  LOP3.LUT R11, R8.reuse, 0x20, RZ, 0xfc, !PT ;  /* 0x00000020080b7812 */ /* 0x040fe200078efcff */
[----:B------:R-:W-:Y:S01]  /*1120*/  IMAD.SHL.U32 R34, R17, 0x40, RZ ;  /* 0x0000004011227824 */ /* 0x000fe200078e00ff */
[----:B------:R-:W-:Y:S01]  /*1130*/  LOP3.LUT R10, R8, 0x28, RZ, 0xfc, !PT ;  /* 0x00000028080a7812 */ /* 0x000fe200078efcff */
[-C--:B------:R-:W-:Y:S01]  /*1140*/  IMAD R28, R28, R32.reuse, RZ ;  /* 0x000000201c1c7224 */ /* 0x080fe200078e02ff */
[C---:B------:R-:W-:Y:S01]  /*1150*/  LOP3.LUT R9, R8.reuse, 0x30, RZ, 0xfc, !PT ;  /* 0x0000003008097812 */ /* 0x040fe200078efcff */
[----:B------:R-:W-:Y:S01]  /*1160*/  IMAD R8, R8, R32, RZ ;  /* 0x0000002008087224 */ /* 0x000fe200078e02ff */
[----:B------:R-:W-:Y:S01]  /*1170*/  LEA R50, P2, R12, R24, 0x1 ;  /* 0x000000180c327211 */ /* 0x000fe200078408ff */
[----:B------:R-:W-:Y:S01]  /*1180*/  IMAD R10, R10, R32, RZ ;  /* 0x000000200a0a7224 */ /* 0x000fe200078e02ff */
[----:B------:R-:W-:Y:S01]  /*1190*/  LEA R48, P3, R14, R24, 0x1 ;  /* 0x000000180e307211 */ /* 0x000fe200078608ff */
[----:B------:R-:W-:Y:S01]  /*11a0*/  IMAD R9, R9, R32, RZ ;  /* 0x0000002009097224 */ /* 0x000fe200078e02ff */
[----:B------:R-:W-:Y:S01]  /*11b0*/  LEA R22, P4, R16, R24, 0x1 ;  /* 0x0000001810167211 */ /* 0x000fe200078808ff */
[----:B------:R-:W-:Y:S01]  /*11c0*/  IMAD R11, R11, R32, RZ ;  /* 0x000000200b0b7224 */ /* 0x000fe200078e02ff */
[----:B------:R-:W-:Y:S01]  /*11d0*/  LEA R46, P5, R47, R24, 0x1 ;  /* 0x000000182f2e7211 */ /* 0x000fe200078a08ff */
[----:B------:R-:W-:Y:S01]  /*11e0*/  IMAD R32, R39, R32, RZ ;  /* 0x0000002027207224 */ /* 0x000fe200078e02ff */
[----:B------:R-:W-:-:S02]  /*11f0*/  LEA R58, P6, R26, R24, 0x1 ;  /* 0x000000181a3a7211 */ /* 0x000fc400078c08ff */
[-C--:B------:R-:W-:Y:S02]  /*1200*/  LEA.HI.X.SX32 R53, R20, R25.reuse, 0x1, P1 ;  /* 0x0000001914357211 */ /* 0x080fe400008f0eff */
[----:B------:R-:W-:Y:S02]  /*1210*/  LEA R24, P1, R18, R24, 0x1 ;  /* 0x0000001812187211 */ /* 0x000fe400078208ff */
[-C--:B------:R-:W-:Y:S02]  /*1220*/  LEA.HI.X.SX32 R51, R12, R25.reuse, 0x1, P2 ;  /* 0x000000190c337211 */ /* 0x080fe400010f0eff */
[----:B------:R-:W-:Y:S02]  /*1230*/  CS2R R12, SRZ ;  /* 0x00000000000c7805 */ /* 0x000fe4000001ff00 */
[----:B------:R-:W-:Y:S02]  /*1240*/  LEA.HI.X.SX32 R49, R14, R25, 0x1, P3 ;  /* 0x000000190e317211 */ /* 0x000fe400018f0eff */
[----:B------:R-:W-:-:S02]  /*1250*/  CS2R R14, SRZ ;  /* 0x00000000000e7805 */ /* 0x000fc4000001ff00 */
[-C--:B------:R-:W-:Y:S02]  /*1260*/  LEA.HI.X.SX32 R21, R16, R25.reuse, 0x1, P4 ;  /* 0x0000001910157211 */ /* 0x080fe400020f0eff */
[-C--:B------:R-:W-:Y:S02]  /*1270*/  LEA.HI.X.SX32 R47, R47, R25.reuse, 0x1, P5 ;  /* 0x000000192f2f7211 */ /* 0x080fe400028f0eff */
[-C--:B------:R-:W-:Y:S02]  /*1280*/  LEA.HI.X.SX32 R59, R26, R25.reuse, 0x1, P6 ;  /* 0x000000191a3b7211 */ /* 0x080fe400030f0eff */
[----:B------:R-:W-:Y:S02]  /*1290*/  LEA.HI.X.SX32 R23, R18, R25, 0x1, P1 ;  /* 0x0000001912177211 */ /* 0x000fe400008f0eff */
[----:B------:R-:W-:Y:S02]  /*12a0*/  LOP3.LUT R36, R5, 0x40, RZ, 0x3c, !PT ;  /* 0x0000004005247812 */ /* 0x000fe400078e3cff */
[----:B------:R-:W-:-:S07]  /*12b0*/  LOP3.LUT R37, R6, 0x40, RZ, 0x3c, !PT ;  /* 0x0000004006257812 */ /* 0x000fce00078e3cff */
.L_x_1:
[----:B------:R-:W-:Y:S01]  /*12c0*/  SHF.R.U32.HI R16, RZ, 0x5, R2 ;  /* 0x00000005ff107819 */ /* 0x000fe20000011602 */
[----:B------:R-:W-:Y:S01]  /*12d0*/  IMAD.WIDE R26, R8, 0x2, R56 ;  /* 0x00000002081a7825 */ /* 0x000fe200078e0238 */
[----:B------:R-:W-:Y:S02]  /*12e0*/  PRMT R25, RZ, 0x7610, R25 ;  /* 0x00007610ff197816 */ /* 0x000fe40000000019 */
[----:B------:R-:W-:-:S04]  /*12f0*/  SGXT.U32 R16, R16, 0x3 ;  /* 0x000000031010781a */ /* 0x000fc80000000000 */
[C---:B------:R-:W-:Y:S02]  /*1300*/  ISETP.GE.AND P0, PT, R16.reuse, UR5, PT ;  /* 0x0000000510007c0c */ /* 0x040fe4000bf06270 */
[----:B------:R-:W-:-:S04]  /*1310*/  LOP3.LUT R17, R16, 0x8, RZ, 0xfc, !PT ;  /* 0x0000000810117812 */ /* 0x000fc800078efcff */
[----:B------:R-:W-:Y:S02]  /*1320*/  ISETP.GE.AND P1, PT, R17, UR5, PT ;  /* 0x0000000511007c0c */ /* 0x000fe4000bf26270 */
[----:B------:R-:W-:-:S05]  /*1330*/  LOP3.LUT R17, R16, 0x10, RZ, 0xfc, !PT ;  /* 0x0000001010117812 */ /* 0x000fca00078efcff */
[----:B------:R0:W2:Y:S01]  /*1340*/  @!P0 LDG.E.U16 R25, desc[UR6][R26.64] ;  /* 0x000000061a198981 */ /* 0x0000a2000c1e1500 */
[----:B------:R-:W-:Y:S01]  /*1350*/  ISETP.GE.AND P0, PT, R17, UR5, PT ;  /* 0x0000000511007c0c */ /* 0x000fe2000bf06270 */
[----:B------:R-:W-:Y:S01]  /*1360*/  IMAD.WIDE R42, R30, 0x2, R56 ;  /* 0x000000021e2a7825 */ /* 0x000fe200078e0238 */
[----:B------:R-:W-:Y:S02]  /*1370*/  PRMT R19, RZ, 0x7610, R19 ;  /* 0x00007610ff137816 */ /* 0x000fe40000000013 */
[----:B------:R-:W-:Y:S01]  /*1380*/  PRMT R17, RZ, 0x7610, R17 ;  /* 0x00007610ff117816 */ /* 0x000fe20000000011 */
[----:B------:R-:W-:Y:S01]  /*1390*/  IMAD.WIDE R44, R28, 0x2, R56 ;  /* 0x000000021c2c7825 */ /* 0x000fe200078e0238 */
[----:B------:R-:W-:Y:S02]  /*13a0*/  LOP3.LUT R18, R16, 0x20, RZ, 0xfc, !PT ;  /* 0x0000002010127812 */ /* 0x000fe400078efcff */
[----:B------:R1:W3:Y:S01]  /*13b0*/  @!P1 LDG.E.U16 R19, desc[UR6][R42.64] ;  /* 0x000000062a139981 */ /* 0x0002e2000c1e1500 */
[----:B------:R-:W-:-:S04]  /*13c0*/  ISETP.GE.AND P1, PT, R39, UR5, PT ;  /* 0x0000000527007c0c */ /* 0x000fc8000bf26270 */
[----:B------:R4:W5:Y:S01]  /*13d0*/  @!P0 LDG.E.U16 R17, desc[UR6][R44.64] ;  /* 0x000000062c118981 */ /* 0x000962000c1e1500 */
[----:B------:R-:W-:Y:S01]  /*13e0*/  ISETP.GE.AND P0, PT, R18, UR5, PT ;  /* 0x0000000512007c0c */ /* 0x000fe2000bf06270 */
[----:B------:R-:W-:Y:S01]  /*13f0*/  IMAD.WIDE R40, R32, 0x2, R56 ;  /* 0x0000000220287825 */ /* 0x000fe200078e0238 */
[----:B------:R-:W-:Y:S02]  /*1400*/  PRMT R60, RZ, 0x7610, R60 ;  /* 0x00007610ff3c7816 */ /* 0x000fe4000000003c */
[----:B0-----:R-:W-:Y:S01]  /*1410*/  PRMT R26, RZ, 0x7610, R26 ;  /* 0x00007610ff1a7816 */ /* 0x001fe2000000001a */
[----:B-1----:R-:W-:-:S03]  /*1420*/  IMAD.WIDE R42, R11, 0x2, R56 ;  /* 0x000000020b2a7825 */ /* 0x002fc600078e0238 */
[----:B------:R0:W3:Y:S05]  /*1430*/  @!P1 LDG.E.U16 R60, desc[UR6][R40.64] ;  /* 0x00000006283c9981 */ /* 0x0000ea000c1e1500 */
[----:B------:R-:W3:Y:S01]  /*1440*/  @!P0 LDG.E.U16 R26, desc[UR6][R42.64] ;  /* 0x000000062a1a8981 */ /* 0x000ee2000c1e1500 */
[----:B------:R-:W-:Y:S01]  /*1450*/  LEA.HI R20, R2, 0x38, RZ, 0x1b ;  /* 0x0000003802147811 */ /* 0x000fe200078fd8ff */
[--C-:B----4-:R-:W-:Y:S01]  /*1460*/  IMAD.WIDE R44, R10, 0x2, R56.reuse ;  /* 0x000000020a2c7825 */ /* 0x110fe200078e0238 */
[----:B------:R-:W-:Y:S02]  /*1470*/  LOP3.LUT R18, R16, 0x28, RZ, 0xfc, !PT ;  /* 0x0000002810127812 */ /* 0x000fe400078efcff */
[----:B------:R-:W-:Y:S01]  /*1480*/  ISETP.GE.AND P2, PT, R20, UR5, PT ;  /* 0x0000000514007c0c */ /* 0x000fe2000bf46270 */
[----:B0-----:R-:W-:Y:S01]  /*1490*/  IMAD.WIDE R40, R29, 0x2, R56 ;  /* 0x000000021d287825 */ /* 0x001fe200078e0238 */
[----:B------:R-:W-:-:S02]  /*14a0*/  LOP3.LUT R16, R16, 0x30, RZ, 0xfc, !PT ;  /* 0x0000003010107812 */ /* 0x000fc400078efcff */
[----:B------:R-:W-:Y:S02]  /*14b0*/  ISETP.GE.AND P0, PT, R18, UR5, PT ;  /* 0x0000000512007c0c */ /* 0x000fe4000bf06270 */
[----:B------:R-:W-:Y:S02]  /*14c0*/  ISETP.GE.AND P1, PT, R16, UR5, PT ;  /* 0x0000000510007c0c */ /* 0x000fe4000bf26270 */
[----:B------:R-:W-:Y:S02]  /*14d0*/  PRMT R20, RZ, 0x7610, R20 ;  /* 0x00007610ff147816 */ /* 0x000fe40000000014 */
[----:B------:R-:W-:Y:S02]  /*14e0*/  PRMT R18, RZ, 0x7610, R18 ;  /* 0x00007610ff127816 */ /* 0x000fe40000000012 */
[----:B------:R-:W-:Y:S02]  /*14f0*/  PRMT R16, RZ, 0x7610, R16 ;  /* 0x00007610ff107816 */ /* 0x000fe40000000010 */
[----:B------:R0:W4:Y:S04]  /*1500*/  @!P2 LDG.E.U16 R20, desc[UR6][R40.64] ;  /* 0x000000062814a981 */ /* 0x000128000c1e1500 */
[----:B------:R-:W4:Y:S01]  /*1510*/  @!P0 LDG.E.U16 R18, desc[UR6][R44.64] ;  /* 0x000000062c128981 */ /* 0x000f22000c1e1500 */
[----:B------:R-:W-:Y:S01]  /*1520*/  ISETP.GE.AND P0, PT, R38, UR5, PT ;  /* 0x0000000526007c0c */ /* 0x000fe2000bf06270 */
[----:B0-----:R-:W-:-:S05]  /*1530*/  IMAD.WIDE R40, R9, 0x2, R56 ;  /* 0x0000000209287825 */ /* 0x001fca00078e0238 */
[----:B------:R0:W4:Y:S01]  /*1540*/  @!P1 LDG.E.U16 R16, desc[UR6][R40.64] ;  /* 0x0000000628109981 */ /* 0x000122000c1e1500 */
[----:B------:R-:W-:Y:S01]  /*1550*/  BAR.SYNC.DEFER_BLOCKING 0x0 ;  /* 0x0000000000007b1d */ /* 0x000fe20000010000 */
[--C-:B0-----:R-:W-:Y:S01]  /*1560*/  IMAD.MOV.U32 R40, RZ, RZ, R24.reuse ;  /* 0x000000ffff287224 */ /* 0x101fe200078e0018 */
[----:B------:R-:W-:Y:S01]  /*1570*/  PRMT R24, RZ, 0x7610, R24 ;  /* 0x00007610ff187816 */ /* 0x000fe20000000018 */
[----:B------:R-:W-:Y:S02]  /*1580*/  IMAD.MOV.U32 R41, RZ, RZ, R23 ;  /* 0x000000ffff297224 */ /* 0x000fe400078e0017 */
[----:B------:R-:W-:Y:S01]  /*1590*/  IMAD.WIDE R42, R33, 0x2, R40 ;  /* 0x00000002212a7825 */ /* 0x000fe200078e0228 */
[----:B------:R-:W-:-:S04]  /*15a0*/  PRMT R61, RZ, 0x7610, R61 ;  /* 0x00007610ff3d7816 */ /* 0x000fc8000000003d */
[----:B------:R0:W4:Y:S02]  /*15b0*/  @!P0 LDG.E.U16 R24, desc[UR6][R42.64] ;  /* 0x000000062a188981 */ /* 0x000124000c1e1500 */
[----:B0-----:R-:W-:Y:S02]  /*15c0*/  IMAD.MOV.U32 R42, RZ, RZ, R58 ;  /* 0x000000ffff2a7224 */ /* 0x001fe400078e003a */
        /* <DEDUP_REMOVED lines=14> */
[----:B0-----:R-:W-:-:S05]  /*16b0*/  IMAD.WIDE R22, R33, 0x2, R48 ;  /* 0x0000000221167825 */ /* 0x001fca00078e0230 */
[----:B------:R0:W4:Y:S02]  /*16c0*/  @!P0 LDG.E.U16 R21, desc[UR6][R22.64] ;  /* 0x0000000616158981 */ /* 0x000124000c1e1500 */
[C---:B0-----:R-:W-:Y:S02]  /*16d0*/  IMAD.WIDE R22, R33.reuse, 0x2, R50 ;  /* 0x0000000221167825 */ /* 0x041fe400078e0232 */
[----:B--2---:R0:W-:Y:S02]  /*16e0*/  STS.U16 [R5+UR4], R25 ;  /* 0x0000001905007988 */ /* 0x0041e40008000404 */
[----:B0-----:R-:W-:Y:S02]  /*16f0*/  PRMT R25, RZ, 0x7610, R25 ;  /* 0x00007610ff197816 */ /* 0x001fe40000000019 */
[----:B-----5:R0:W-:Y:S04]  /*1700*/  STS.U16 [R5+UR4+0x400], R17 ;  /* 0x0004001105007988 */ /* 0x0201e80008000404 */
[----:B------:R1:W2:Y:S04]  /*1710*/  @!P0 LDG.E.U16 R25, desc[UR6][R22.64] ;  /* 0x0000000616198981 */ /* 0x0002a8000c1e1500 */
[----:B---3--:R3:W-:Y:S01]  /*1720*/  STS.U16 [R5+UR4+0x600], R60 ;  /* 0x0006003c05007988 */ /* 0x0087e20008000404 */
[----:B0-----:R-:W-:Y:S01]  /*1730*/  PRMT R17, RZ, 0x7610, R17 ;  /* 0x00007610ff117816 */ /* 0x001fe20000000011 */
[----:B-1----:R-:W-:-:S02]  /*1740*/  IMAD.WIDE R22, R33, 0x2, R52 ;  /* 0x0000000221167825 */ /* 0x002fc400078e0234 */
[----:B------:R0:W-:Y:S01]  /*1750*/  STS.U16 [R5+UR4+0x800], R26 ;  /* 0x0008001a05007988 */ /* 0x0001e20008000404 */
[----:B---3--:R-:W-:Y:S01]  /*1760*/  PRMT R60, RZ, 0x7610, R60 ;  /* 0x00007610ff3c7816 */ /* 0x008fe2000000003c */
[----:B0-----:R-:W-:-:S05]  /*1770*/  IMAD.WIDE R26, R33, 0x2, R54 ;  /* 0x00000002211a7825 */ /* 0x001fca00078e0236 */
[----:B------:R-:W3:Y:S04]  /*1780*/  @!P0 LDG.E.U16 R60, desc[UR6][R22.64] ;  /* 0x00000006163c8981 */ /* 0x000ee8000c1e1500 */
[----:B------:R-:W5:Y:S04]  /*1790*/  @!P0 LDG.E.U16 R17, desc[UR6][R26.64] ;  /* 0x000000061a118981 */ /* 0x000f68000c1e1500 */
[----:B------:R-:W-:Y:S04]  /*17a0*/  STS.U16 [R5+UR4+0x200], R19 ;  /* 0x0002001305007988 */ /* 0x000fe80008000404 */
[----:B----4-:R-:W-:Y:S04]  /*17b0*/  STS.U16 [R5+UR4+0xa00], R18 ;  /* 0x000a001205007988 */ /* 0x010fe80008000404 */
[----:B------:R-:W-:Y:S04]  /*17c0*/  STS.U16 [R5+UR4+0xe00], R20 ;  /* 0x000e001405007988 */ /* 0x000fe80008000404 */
[----:B------:R-:W-:Y:S04]  /*17d0*/  STS.U16 [R5+UR4+0xc00], R16 ;  /* 0x000c001005007988 */ /* 0x000fe80008000404 */
[----:B------:R-:W-:Y:S04]  /*17e0*/  STS.U16 [R5+UR4+0x1000], R24 ;  /* 0x0010001805007988 */ /* 0x000fe80008000404 */
[----:B------:R-:W-:Y:S04]  /*17f0*/  STS.U16 [R5+UR4+0x1400], R58 ;  /* 0x0014003a05007988 */ /* 0x000fe80008000404 */
[----:B------:R-:W-:Y:S01]  /*1800*/  STS.U16 [R5+UR4+0x1800], R21 ;  /* 0x0018001505007988 */ /* 0x000fe20008000404 */
[----:B------:R-:W-:-:S05]  /*1810*/  VIADD R35, R35, 0xffffffff ;  /* 0xffffffff23237836 */ /* 0x000fca0000000000 */
[----:B------:R-:W-:Y:S01]  /*1820*/  ISETP.NE.U32.AND P0, PT, R35, RZ, PT ;  /* 0x000000ff2300720c */ /* 0x000fe20003f05070 */
[----:B------:R-:W-:Y:S01]  /*1830*/  IMAD.WIDE R46, R34, 0x2, R46 ;  /* 0x00000002222e7825 */ /* 0x000fe200078e022e */
[----:B------:R-:W-:-:S03]  /*1840*/  UIADD3 UR5, UR5, -0x40, URZ ;  /* 0xffffffc005057890 */ /* 0x000fc6000fffe03f */
[----:B------:R-:W-:Y:S01]  /*1850*/  IMAD.WIDE R44, R34, 0x2, R44 ;  /* 0x00000002222c7825 */ /* 0x000fe200078e022c */
[----:B---3--:R-:W-:Y:S04]  /*1860*/  STS.U16 [R5+UR4+0x1c00], R60 ;  /* 0x001c003c05007988 */ /* 0x008fe80008000404 */
[----:B------:R-:W-:Y:S04]  /*1870*/  STS.U16 [R36+UR4+0x1200], R61 ;  /* 0x0012003d24007988 */ /* 0x000fe80008000404 */
[----:B------:R-:W-:Y:S04]  /*1880*/  STS.U16 [R36+UR4+0x1600], R59 ;  /* 0x0016003b24007988 */ /* 0x000fe80008000404 */
[----:B--2---:R-:W-:Y:S04]  /*1890*/  STS.U16 [R36+UR4+0x1a00], R25 ;  /* 0x001a001924007988 */ /* 0x004fe80008000404 */
[----:B-----5:R-:W-:Y:S01]  /*18a0*/  STS.U16 [R36+UR4+0x1e00], R17 ;  /* 0x001e001124007988 */ /* 0x020fe20008000404 */
[----:B------:R-:W-:Y:S06]  /*18b0*/  BAR.SYNC.DEFER_BLOCKING 0x0 ;  /* 0x0000000000007b1d */ /* 0x000fec0000010000 */
[----:B------:R-:W-:Y:S04]  /*18c0*/  LDSM.16.MT88.4 R16, [R7] ;  /* 0x000000000710783b */ /* 0x000fe80000004200 */
[----:B------:R-:W0:Y:S04]  /*18d0*/  LDSM.16.M88.4 R20, [R6+UR4+0x1000] ;  /* 0x001000040614783b */ /* 0x000e280008000200 */
[----:B------:R-:W1:Y:S01]  /*18e0*/  LDSM.16.MT88.4 R24, [R7+0x400] ;  /* 0x000400000718783b */ /* 0x000e620000004200 */
[----:B0-----:R-:W-:Y:S03]  /*18f0*/  HMMA.16816.F32.BF16 R16, R16, R20, R12 ;  /* 0x000000141010723c */ /* 0x001fe6000004180c */
[----:B------:R-:W-:-:S15]  /*1900*/  LDSM.16.MT88.4 R12, [R7+0x800] ;  /* 0x00080000070c783b */ /* 0x000fde0000004200 */
[----:B------:R-:W-:-:S06]  /*1910*/  NOP ;  /* 0x0000000000007918 */ /* 0x000fcc0000000000 */
[----:B-1----:R-:W-:Y:S01]  /*1920*/  HMMA.16816.F32.BF16 R24, R24, R22, R16 ;  /* 0x000000161818723c */ /* 0x002fe20000041810 */
[----:B------:R-:W0:Y:S04]  /*1930*/  LDSM.16.M88.4 R16, [R37+UR4+0x1000] ;  /* 0x001000042510783b */ /* 0x000e280008000200 */
[----:B------:R-:W1:Y:S01]  /*1940*/  LDSM.16.MT88.4 R20, [R7+0xc00] ;  /* 0x000c00000714783b */ /* 0x000e620000004200 */
[----:B------:R-:W-:-:S04]  /*1950*/  IMAD.WIDE R54, R34, 0x2, R54 ;  /* 0x0000000222367825 */ /* 0x000fc800078e0236 */
[----:B------:R-:W-:-:S04]  /*1960*/  IMAD.WIDE R52, R34, 0x2, R52 ;  /* 0x0000000222347825 */ /* 0x000fc800078e0234 */
[----:B------:R-:W-:-:S10]  /*1970*/  IMAD.WIDE R50, R34, 0x2, R50 ;  /* 0x0000000222327825 */ /* 0x000fd400078e0232 */
[----:B0-----:R-:W-:Y:S01]  /*1980*/  HMMA.16816.F32.BF16 R12, R12, R16, R24 ;  /* 0x000000100c0c723c */ /* 0x001fe20000041818 */
[----:B------:R-:W-:-:S06]  /*1990*/  IMAD.WIDE R48, R34, 0x2, R48 ;  /* 0x0000000222307825 */ /* 0x000fcc00078e0230 */
[----:B------:R-:W-:-:S04]  /*19a0*/  IMAD.WIDE R24, R34, 0x2, R40 ;  /* 0x0000000222187825 */ /* 0x000fc800078e0228 */
[----:B------:R-:W-:-:S04]  /*19b0*/  IMAD.WIDE R58, R34, 0x2, R42 ;  /* 0x00000002223a7825 */ /* 0x000fc800078e022a */
[----:B------:R-:W-:-:S09]  /*19c0*/  IMAD.WIDE R56, R31, 0x2, R56 ;  /* 0x000000021f387825 */ /* 0x000fd200078e0238 */
[----:B-1----:R-:W-:Y:S07]  /*19d0*/  HMMA.16816.F32.BF16 R12, R20, R18, R12 ;  /* 0x00000012140c723c */ /* 0x002fee000004180c */
[----:B------:R-:W-:Y:S02]  /*19e0*/  IMAD.MOV.U32 R22, RZ, RZ, R46 ;  /* 0x000000ffff167224 */ /* 0x000fe400078e002e */
[----:B------:R-:W-:Y:S02]  /*19f0*/  IMAD.MOV.U32 R21, RZ, RZ, R47 ;  /* 0x000000ffff157224 */ /* 0x000fe400078e002f */
[----:B------:R-:W-:-:S02]  /*1a00*/  IMAD.MOV.U32 R46, RZ, RZ, R44 ;  /* 0x000000ffff2e7224 */ /* 0x000fc400078e002c */
[----:B------:R-:W-:Y:S02]  /*1a10*/  IMAD.MOV.U32 R47, RZ, RZ, R45 ;  /* 0x000000ffff2f7224 */ /* 0x000fe400078e002d */
[----:B------:R-:W-:Y:S01]  /*1a20*/  IMAD.MOV.U32 R23, RZ, RZ, R25 ;  /* 0x000000ffff177224 */ /* 0x000fe200078e0019 */
[----:B------:R-:W-:Y:S08]  /*1a30*/  @P0 BRA `(.L_x_1) ;  /* 0xfffffff800200947 */ /* 0x000ff0000383ffff */
[----:B------:R-:W-:Y:S02]  /*1a40*/  F2FP.BF16.F32.PACK_AB R14, R15, R14 ;  /* 0x0000000e0f0e723e */ /* 0x000fe400000010ff */
[----:B------:R-:W-:-:S07]  /*1a50*/  F2FP.BF16.F32.PACK_AB R12, R13, R12 ;  /* 0x0000000c0d0c723e */ /* 0x000fce00000010ff */
.L_x_0:
[----:B------:R-:W0:Y:S08]  /*1a60*/  S2UR UR5, SR_CgaCtaId ;  /* 0x00000000000579c3 */ /* 0x000e300000008800 */
[----:B------:R-:W-:Y:S01]  /*1a70*/  BAR.SYNC.DEFER_BLOCKING 0x0 ;  /* 0x0000000000007b1d */ /* 0x000fe20000010000 */
[----:B------:R-:W-:Y:S01]  /*1a80*/  LOP3.LUT R3, R3, 0x60, RZ, 0xc0, !PT ;  /* 0x0000006003037812 */ /* 0x000fe200078ec0ff */
[C---:B------:R-:W-:Y:S01]  /*1a90*/  IMAD.SHL.U32 R6, R2.reuse, 0x4, RZ ;  /* 0x0000000402067824 */ /* 0x040fe200078e00ff */
[--C-:B------:R-:W-:Y:S01]  /*1aa0*/  SHF.R.S32.HI R10, RZ, 0x7, R2.reuse ;  /* 0x00000007ff0a7819 */ /* 0x100fe20000011402 */
[----:B------:R-:W-:Y:S01]  /*1ab0*/  IMAD.SHL.U32 R7, R2, 0x40, RZ ;  /* 0x0000004002077824 */ /* 0x000fe200078e00ff */
[--C-:B------:R-:W-:Y:S01]  /*1ac0*/  LOP3.LUT R8, R3, 0x1c, R2.reuse, 0xf8, !PT ;  /* 0x0000001c03087812 */ /* 0x100fe200078ef802 */
[----:B------:R-:W-:Y:S01]  /*1ad0*/  UMOV UR4, 0x400 ;  /* 0x0000040000047882 */ /* 0x000fe20000000000 */
[----:B------:R-:W-:Y:S01]  /*1ae0*/  SHF.R.U32.HI R5, RZ, 0x4, R2 ;  /* 0x00000004ff057819 */ /* 0x000fe20000011602 */
[----:B------:R-:W1:Y:S01]  /*1af0*/  S2R R9, SR_TID.X ;  /* 0x0000000000097919 */ /* 0x000e620000002100 */
[----:B------:R-:W-:Y:S01]  /*1b00*/  SGXT R3, R10, 0x1 ;  /* 0x000000010a03781a */ /* 0x000fe20000000200 */
[----:B------:R-:W-:Y:S01]  /*1b10*/  ULDC.64 UR8, c[0x0][0x228] ;  /* 0x00008a0000087ab9 */ /* 0x000fe20000000a00 */
[----:B------:R-:W-:Y:S01]  /*1b20*/  LOP3.LUT R5, R5, 0x102, R6, 0xc8, !PT ;  /* 0x0000010205057812 */ /* 0x000fe200078ec806 */
[----:B------:R-:W-:Y:S01]  /*1b30*/  IMAD.IADD R39, R39, 0x1, R4 ;  /* 0x0000000127277824 */ /* 0x000fe200078e0204 */
[----:B------:R-:W-:-:S02]  /*1b40*/  LOP3.LUT R8, R8, 0x440, R3, 0x78, !PT ;  /* 0x0000044008087812 */ /* 0x000fc400078e7803 */
[----:B------:R-:W-:Y:S02]  /*1b50*/  LOP3.LUT R7, R7, 0x600, RZ, 0xc0, !PT ;  /* 0x0000060007077812 */ /* 0x000fe400078ec0ff */
[----:B------:R-:W-:Y:S02]  /*1b60*/  LOP3.LUT R5, R5, R8, RZ, 0xfc, !PT ;  /* 0x0000000805057212 */ /* 0x000fe400078efcff */
[----:B------:R-:W-:Y:S01]  /*1b70*/  PRMT R8, R14, 0x7632, R8 ;  /* 0x000076320e087816 */ /* 0x000fe20000000008 */
[--C-:B------:R-:W-:Y:S01]  /*1b80*/  IMAD R38, R38, 0x4, R7.reuse ;  /* 0x0000000426267824 */ /* 0x100fe200078e0207 */
[----:B------:R-:W-:Y:S01]  /*1b90*/  PRMT R7, R12, 0x7632, R7 ;  /* 0x000076320c077816 */ /* 0x000fe20000000007 */
[----:B0-----:R-:W-:Y:S01]  /*1ba0*/  ULEA UR4, UR5, UR4, 0x18 ;  /* 0x0000000405047291 */ /* 0x001fe2000f8ec03f */
[----:B------:R-:W-:Y:S02]  /*1bb0*/  LOP3.LUT R6, R5, 0x20, RZ, 0x3c, !PT ;  /* 0x0000002005067812 */ /* 0x000fe400078e3cff */
[----:B------:R-:W-:-:S02]  /*1bc0*/  SHF.R.U32.HI R2, RZ, 0x5, R2 ;  /* 0x00000005ff027819 */ /* 0x000fc40000011602 */
[----:B------:R-:W-:-:S04]  /*1bd0*/  ISETP.GE.AND P0, PT, R0, UR8, PT ;  /* 0x0000000800007c0c */ /* 0x000fc8000bf06270 */
[----:B------:R-:W-:Y:S04]  /*1be0*/  STS.U16 [R5+UR4], R12 ;  /* 0x0000000c05007988 */ /* 0x000fe80008000404 */
[----:B------:R0:W-:Y:S04]  /*1bf0*/  STS.U16 [R5+UR4+0x80], R7 ;  /* 0x0000800705007988 */ /* 0x0001e80008000404 */
[----:B------:R-:W-:Y:S01]  /*1c00*/  STS.U16 [R6+UR4+0x200], R14 ;  /* 0x0002000e06007988 */ /* 0x000fe20008000404 */
[----:B-1----:R-:W-:-:S03]  /*1c10*/  LOP3.LUT R9, R9, 0xc0, RZ, 0xc0, !PT ;  /* 0x000000c009097812 */ /* 0x002fc600078ec0ff */
[----:B------:R1:W-:Y:S01]  /*1c20*/  STS.U16 [R6+UR4+0x280], R8 ;  /* 0x0002800806007988 */ /* 0x0003e20008000404 */
[----:B------:R-:W-:Y:S02]  /*1c30*/  SHF.R.U32.HI R3, RZ, 0x1, R9 ;  /* 0x00000001ff037819 */ /* 0x000fe40000011609 */
[----:B0-----:R-:W-:Y:S02]  /*1c40*/  SGXT.U32 R5, R2, 0x3 ;  /* 0x000000030205781a */ /* 0x001fe40000000000 */
[----:B------:R-:W-:Y:S01]  /*1c50*/  LOP3.LUT R38, R38, R3, RZ, 0x3c, !PT ;  /* 0x0000000326267212 */ /* 0x000fe200078e3cff */
[----:B------:R-:W-:Y:S01]  /*1c60*/  BAR.SYNC.DEFER_BLOCKING 0x0 ;  /* 0x0000000000007b1d */ /* 0x000fe20000010000 */
[----:B------:R-:W-:-:S04]  /*1c70*/  LOP3.LUT R2, R4, 0x8, R5, 0xfe, !PT ;  /* 0x0000000804027812 */ /* 0x000fc800078efe05 */
[----:B------:R-:W-:Y:S01]  /*1c80*/  ISETP.LT.AND P2, PT, R2, UR9, !P0 ;  /* 0x0000000902007c0c */ /* 0x000fe2000c741270 */
[----:B------:R-:W0:Y:S04]  /*1c90*/  LDS R11, [R38+UR4] ;  /* 0x00000004260b7984 */ /* 0x000e280008000800 */
[----:B------:R-:W2:Y:S01]  /*1ca0*/  LDS R13, [R38+UR4+0x100] ;  /* 0x00010004260d7984 */ /* 0x000ea20008000800 */
[----:B------:R-:W-:Y:S02]  /*1cb0*/  ULDC UR4, c[0x0][0x244] ;  /* 0x0000910000047ab9 */ /* 0x000fe40000000800 */
[----:B------:R-:W-:Y:S01]  /*1cc0*/  IMAD R3, R0, UR4, RZ ;  /* 0x0000000400037c24 */ /* 0x000fe2000f8e02ff */
[----:B------:R-:W-:Y:S01]  /*1cd0*/  ULDC.64 UR4, c[0x0][0x220] ;  /* 0x0000880000047ab9 */ /* 0x000fe20000000a00 */
[----:B------:R-:W-:-:S02]  /*1ce0*/  LOP3.LUT R0, R4, 0x10, R5, 0xfe, !PT ;  /* 0x0000001004007812 */ /* 0x000fc400078efe05 */
[----:B------:R-:W-:Y:S02]  /*1cf0*/  LOP3.LUT R4, R4, R5, RZ, 0xfc, !PT ;  /* 0x0000000504047212 */ /* 0x000fe400078efcff */
[C---:B-1----:R-:W-:Y:S01]  /*1d00*/  LEA R6, P1, R3.reuse, UR4, 0x1 ;  /* 0x0000000403067c11 */ /* 0x042fe2000f8208ff */
[----:B------:R-:W-:Y:S01]  /*1d10*/  ULDC UR4, c[0x0][0x248] ;  /* 0x0000920000047ab9 */ /* 0x000fe20000000800 */
[----:B------:R-:W-:Y:S01]  /*1d20*/  ISETP.LT.AND P3, PT, R4, UR9, !P0 ;  /* 0x0000000904007c0c */ /* 0x000fe2000c761270 */
[----:B------:R-:W-:Y:S01]  /*1d30*/  IMAD R5, R2, UR4, RZ ;  /* 0x0000000402057c24 */ /* 0x000fe2000f8e02ff */
[----:B------:R-:W-:Y:S01]  /*1d40*/  LEA.HI.X.SX32 R10, R3, UR5, 0x1, P1 ;  /* 0x00000005030a7c11 */ /* 0x000fe200088f0eff */
[----:B------:R-:W-:Y:S01]  /*1d50*/  IMAD R3, R4, UR4, RZ ;  /* 0x0000000404037c24 */ /* 0x000fe2000f8e02ff */
[C---:B------:R-:W-:Y:S01]  /*1d60*/  ISETP.LT.AND P1, PT, R39.reuse, UR9, !P0 ;  /* 0x0000000927007c0c */ /* 0x040fe2000c721270 */
[----:B------:R-:W-:Y:S01]  /*1d70*/  IMAD R39, R39, UR4, RZ ;  /* 0x0000000427277c24 */ /* 0x000fe2000f8e02ff */
[C---:B------:R-:W-:Y:S01]  /*1d80*/  ISETP.LT.AND P0, PT, R0.reuse, UR9, !P0 ;  /* 0x0000000900007c0c */ /* 0x040fe2000c701270 */
[----:B------:R-:W-:Y:S01]  /*1d90*/  IMAD R7, R0, UR4, RZ ;  /* 0x0000000400077c24 */ /* 0x000fe2000f8e02ff */
[----:B------:R-:W-:-:S02]  /*1da0*/  LEA R2, P4, R3, R6, 0x1 ;  /* 0x0000000603027211 */ /* 0x000fc400078808ff */
[-C--:B------:R-:W-:Y:S02]  /*1db0*/  LEA R8, P6, R39, R6.reuse, 0x1 ;  /* 0x0000000627087211 */ /* 0x080fe400078c08ff */
[----:B------:R-:W-:Y:S02]  /*1dc0*/  LEA R4, P5, R5, R6, 0x1 ;  /* 0x0000000605047211 */ /* 0x000fe400078a08ff */
[----:B------:R-:W-:Y:S02]  /*1dd0*/  LEA.HI.X.SX32 R3, R3, R10, 0x1, P4 ;  /* 0x0000000a03037211 */ /* 0x000fe400020f0eff */
[----:B------:R-:W-:Y:S02]  /*1de0*/  LEA R6, P4, R7, R6, 0x1 ;  /* 0x0000000607067211 */ /* 0x000fe400078808ff */
[-C--:B------:R-:W-:Y:S02]  /*1df0*/  LEA.HI.X.SX32 R5, R5, R10.reuse, 0x1, P5 ;  /* 0x0000000a05057211 */ /* 0x080fe400028f0eff */
[----:B------:R-:W-:-:S02]  /*1e00*/  LEA.HI.X.SX32 R7, R7, R10, 0x1, P4 ;  /* 0x0000000a07077211 */ /* 0x000fc400020f0eff */
[----:B------:R-:W-:Y:S02]  /*1e10*/  LEA.HI.X.SX32 R9, R39, R10, 0x1, P6 ;  /* 0x0000000a27097211 */ /* 0x000fe400030f0eff */
[----:B0-----:R-:W-:Y:S01]  /*1e20*/  PRMT R0, R11, 0x7632, R0 ;  /* 0x000076320b007816 */ /* 0x001fe20000000000 */
[----:B------:R0:W-:Y:S04]  /*1e30*/  @P3 STG.E.U16 desc[UR6][R2.64], R11 ;  /* 0x0000000b02003986 */ /* 0x0001e8000c101506 */
[----:B------:R0:W-:Y:S04]  /*1e40*/  @P2 STG.E.U16 desc[UR6][R4.64], R0 ;  /* 0x0000000004002986 */ /* 0x0001e8000c101506 */
[----:B--2---:R0:W-:Y:S01]  /*1e50*/  @P0 STG.E.U16 desc[UR6][R6.64], R13 ;  /* 0x0000000d06000986 */ /* 0x0041e2000c101506 */
[----:B------:R-:W-:Y:S05]  /*1e60*/  @!P1 EXIT ;  /* 0x000000000000994d */ /* 0x000fea0003800000 */
[----:B0-----:R-:W-:-:S05]  /*1e70*/  PRMT R4, R13, 0x7632, R4 ;  /* 0x000076320d047816 */ /* 0x001fca0000000004 */
[----:B------:R-:W-:Y:S01]  /*1e80*/  STG.E.U16 desc[UR6][R8.64], R4 ;  /* 0x0000000408007986 */ /* 0x000fe2000c101506 */
[----:B------:R-:W-:Y:S05]  /*1e90*/  EXIT ;  /* 0x000000000000794d */ /* 0x000fea0003800000 */
.L_x_2:
[----:B------:R-:W-:-:S00]  /*1ea0*/  BRA `(.L_x_2) ;  /* 0xfffffffc00fc7947 */ /* 0x000fc0000383ffff */
[----:B------:R-:W-:-:S00]  /*1eb0*/  NOP ;  /* 0x0000000000007918 */ /* 0x000fc00000000000 */
        /* <DEDUP_REMOVED lines=12> */
.L_x_3:


//--------------------- .nv.shared.matmul_kernel  --------------------------
	.section	.nv.shared.matmul_kernel,"aw",@nobits
	.sectionflags	@""
	.align	16
	.zero		1024


//--------------------- .nv.shared.reserved.0     --------------------------
	.section	.nv.shared.reserved.0,"aw",@nobits
	.weak		__nv_reservedSMEM_offset_0_alias
	.size		__nv_reservedSMEM_offset_0_alias, 0, 0
	.other		__nv_reservedSMEM_offset_0_alias,@"STO_CUDA_RESERVED_SHARED STV_DEFAULT"
__nv_reservedSMEM_offset_0_alias:
	.zero		0


//--------------------- .nv.constant0.matmul_kernel --------------------------
	.section	.nv.constant0.matmul_kernel,"a",@progbits
	.sectionflags	@""
	.align	4
.nv.constant0.matmul_kernel:
	.zero		608


//--------------------- SYMBOLS --------------------------

	.type		.nv.reservedSmem.offset0,@object
	.size		.nv.reservedSmem.offset0,0x4
